	.target	sm_90a

	.elftype	@"ET_EXEC"


//--------------------- .note.nv.tkinfo           --------------------------
	.section	.note.nv.tkinfo,"",@"SHT_NOTE"
	.sectionflags	@"SHF_NOTE_NV_TKINFO"
	.tkinfo
        /*0018*/ 	.word	0x00000002
        /*0030*/ 	.string	""
        /*0030*/ 	.string	"ptxas"
        /*0030*/ 	.string	"Cuda compilation tools, release 13.0, V13.0.88"
        /*0030*/ 	.string	"Build cuda_13.0.r13.0/compiler.36424714_0"
        /*0030*/ 	.string	"-arch sm_90a -m 64 "



//--------------------- .note.nv.cuinfo           --------------------------
	.section	.note.nv.cuinfo,"",@"SHT_NOTE"
	.sectionflags	@"SHF_NOTE_NV_CUINFO"
        /*0018*/ 	.short	0x0002
        /*001a*/ 	.short	0x005a
        /*001c*/ 	.short	0x0082
	.zero		2


//--------------------- .nv.info                  --------------------------
	.section	.nv.info,"",@"SHT_CUDA_INFO"
	.align	4


	//----- nvinfo : EIATTR_REGCOUNT
	.align		4
        /*0000*/ 	.byte	0x04, 0x2f
        /*0002*/ 	.short	(.L_15 - .L_14)
	.align		4
.L_14:
        /*0004*/ 	.word	index@(_ZN7cutlass13device_kernelINS_4gemm6kernel13GemmUniversalIN4cute5tupleIJiiiiEEENS1_10collective13CollectiveMmaINS1_34MainloopSm90TmaGmmaWarpSpecializedILi5ENS5_IJNS4_1CILi2EEESB_NSA_ILi1EEEEEENS1_32KernelTmaWarpSpecializedPingpongEEENS5_IJNSA_ILi64EEENSA_ILi256EEESG_EEENS_10tfloat32_tENS5_IJlSC_lEEESJ_SK_NS4_8TiledMMAINS4_8MMA_AtomIJNS4_4SM904GMMA30MMA_64x256x8_F32TF32TF32_SS_TNILNSO_7ScaleInE1ELSQ_1EEEEEENS4_6LayoutINS5_IJSC_SC_SC_EEENS5_IJNSA_ILi0EEESV_SV_EEEEENS5_IJNS4_10UnderscoreESY_SY_EEEEENS4_23SM90_TMA_LOAD_MULTICASTENS4_14ComposedLayoutINS4_7SwizzleILi3ELi4ELi3EEENS4_18smem_ptr_flag_bitsILi32EEENST_INS5_IJNSA_ILi8EEENSA_ILi32EEEEEENS5_IJS18_SC_EEEEEEEvNS4_8identityES11_S1C_vS1D_EENS_8epilogue10collective6detail29Sm90TmaWarpSpecializedAdapterINS1G_15DefaultEpilogueISJ_SK_SK_NS1F_6thread17LinearCombinationISJ_Li1EffLNS1K_9ScaleType4KindE0ELNS_15FloatRoundStyleE2ESJ_EENS1_15EpilogueDefaultEEEEEvvEEEEvNT_6ParamsE)
        /*0008*/ 	.word	0x000000a8


	//----- nvinfo : EIATTR_FRAME_SIZE
	.align		4
.L_15:
        /*000c*/ 	.byte	0x04, 0x11
        /*000e*/ 	.short	(.L_17 - .L_16)
	.align		4
.L_16:
        /*0010*/ 	.word	index@(_ZN7cutlass13device_kernelINS_4gemm6kernel13GemmUniversalIN4cute5tupleIJiiiiEEENS1_10collective13CollectiveMmaINS1_34MainloopSm90TmaGmmaWarpSpecializedILi5ENS5_IJNS4_1CILi2EEESB_NSA_ILi1EEEEEENS1_32KernelTmaWarpSpecializedPingpongEEENS5_IJNSA_ILi64EEENSA_ILi256EEESG_EEENS_10tfloat32_tENS5_IJlSC_lEEESJ_SK_NS4_8TiledMMAINS4_8MMA_AtomIJNS4_4SM904GMMA30MMA_64x256x8_F32TF32TF32_SS_TNILNSO_7ScaleInE1ELSQ_1EEEEEENS4_6LayoutINS5_IJSC_SC_SC_EEENS5_IJNSA_ILi0EEESV_SV_EEEEENS5_IJNS4_10UnderscoreESY_SY_EEEEENS4_23SM90_TMA_LOAD_MULTICASTENS4_14ComposedLayoutINS4_7SwizzleILi3ELi4ELi3EEENS4_18smem_ptr_flag_bitsILi32EEENST_INS5_IJNSA_ILi8EEENSA_ILi32EEEEEENS5_IJS18_SC_EEEEEEEvNS4_8identityES11_S1C_vS1D_EENS_8epilogue10collective6detail29Sm90TmaWarpSpecializedAdapterINS1G_15DefaultEpilogueISJ_SK_SK_NS1F_6thread17LinearCombinationISJ_Li1EffLNS1K_9ScaleType4KindE0ELNS_15FloatRoundStyleE2ESJ_EENS1_15EpilogueDefaultEEEEEvvEEEEvNT_6ParamsE)
        /*0014*/ 	.word	0x00000008


	//----- nvinfo : EIATTR_MIN_STACK_SIZE
	.align		4
.L_17:
        /*0018*/ 	.byte	0x04, 0x12
        /*001a*/ 	.short	(.L_19 - .L_18)
	.align		4
.L_18:
        /*001c*/ 	.word	index@(_ZN7cutlass13device_kernelINS_4gemm6kernel13GemmUniversalIN4cute5tupleIJiiiiEEENS1_10collective13CollectiveMmaINS1_34MainloopSm90TmaGmmaWarpSpecializedILi5ENS5_IJNS4_1CILi2EEESB_NSA_ILi1EEEEEENS1_32KernelTmaWarpSpecializedPingpongEEENS5_IJNSA_ILi64EEENSA_ILi256EEESG_EEENS_10tfloat32_tENS5_IJlSC_lEEESJ_SK_NS4_8TiledMMAINS4_8MMA_AtomIJNS4_4SM904GMMA30MMA_64x256x8_F32TF32TF32_SS_TNILNSO_7ScaleInE1ELSQ_1EEEEEENS4_6LayoutINS5_IJSC_SC_SC_EEENS5_IJNSA_ILi0EEESV_SV_EEEEENS5_IJNS4_10UnderscoreESY_SY_EEEEENS4_23SM90_TMA_LOAD_MULTICASTENS4_14ComposedLayoutINS4_7SwizzleILi3ELi4ELi3EEENS4_18smem_ptr_flag_bitsILi32EEENST_INS5_IJNSA_ILi8EEENSA_ILi32EEEEEENS5_IJS18_SC_EEEEEEEvNS4_8identityES11_S1C_vS1D_EENS_8epilogue10collective6detail29Sm90TmaWarpSpecializedAdapterINS1G_15DefaultEpilogueISJ_SK_SK_NS1F_6thread17LinearCombinationISJ_Li1EffLNS1K_9ScaleType4KindE0ELNS_15FloatRoundStyleE2ESJ_EENS1_15EpilogueDefaultEEEEEvvEEEEvNT_6ParamsE)
        /*0020*/ 	.word	0x00000008
.L_19:


//--------------------- .nv.compat                --------------------------
	.section	.nv.compat,"",@"SHT_CUDA_COMPAT_INFO"
	.align	4
        /*0000*/ 	.byte	0x02, 0x09, 0x01, 0x00, 0x02, 0x02, 0x04, 0x00, 0x02, 0x05, 0x05, 0x00, 0x03, 0x07, 0x01, 0x01
        /*0010*/ 	.byte	0x02, 0x03, 0x01, 0x00, 0x02, 0x06, 0x01, 0x00, 0x04, 0x0b, 0x08, 0x00, 0x00, 0x00, 0x00, 0x00
        /*0020*/ 	.byte	0x00, 0x00, 0x00, 0x00


//--------------------- .nv.info._ZN7cutlass13device_kernelINS_4gemm6kernel13GemmUniversalIN4cute5tupleIJiiiiEEENS1_10collective13CollectiveMmaINS1_34MainloopSm90TmaGmmaWarpSpecializedILi5ENS5_IJNS4_1CILi2EEESB_NSA_ILi1EEEEEENS1_32KernelTmaWarpSpecializedPingpongEEENS5_IJNSA_ILi64EEENSA_ILi256EEESG_EEENS_10tfloat32_tENS5_IJlSC_lEEESJ_SK_NS4_8TiledMMAINS4_8MMA_AtomIJNS4_4SM904GMMA30MMA_64x256x8_F32TF32TF32_SS_TNILNSO_7ScaleInE1ELSQ_1EEEEEENS4_6LayoutINS5_IJSC_SC_SC_EEENS5_IJNSA_ILi0EEESV_SV_EEEEENS5_IJNS4_10UnderscoreESY_SY_EEEEENS4_23SM90_TMA_LOAD_MULTICASTENS4_14ComposedLayoutINS4_7SwizzleILi3ELi4ELi3EEENS4_18smem_ptr_flag_bitsILi32EEENST_INS5_IJNSA_ILi8EEENSA_ILi32EEEEEENS5_IJS18_SC_EEEEEEEvNS4_8identityES11_S1C_vS1D_EENS_8epilogue10collective6detail29Sm90TmaWarpSpecializedAdapterINS1G_15DefaultEpilogueISJ_SK_SK_NS1F_6thread17LinearCombinationISJ_Li1EffLNS1K_9ScaleType4KindE0ELNS_15FloatRoundStyleE2ESJ_EENS1_15EpilogueDefaultEEEEEvvEEEEvNT_6ParamsE --------------------------
	.section	.nv.info._ZN7cutlass13device_kernelINS_4gemm6kernel13GemmUniversalIN4cute5tupleIJiiiiEEENS1_10collective13CollectiveMmaINS1_34MainloopSm90TmaGmmaWarpSpecializedILi5ENS5_IJNS4_1CILi2EEESB_NSA_ILi1EEEEEENS1_32KernelTmaWarpSpecializedPingpongEEENS5_IJNSA_ILi64EEENSA_ILi256EEESG_EEENS_10tfloat32_tENS5_IJlSC_lEEESJ_SK_NS4_8TiledMMAINS4_8MMA_AtomIJNS4_4SM904GMMA30MMA_64x256x8_F32TF32TF32_SS_TNILNSO_7ScaleInE1ELSQ_1EEEEEENS4_6LayoutINS5_IJSC_SC_SC_EEENS5_IJNSA_ILi0EEESV_SV_EEEEENS5_IJNS4_10UnderscoreESY_SY_EEEEENS4_23SM90_TMA_LOAD_MULTICASTENS4_14ComposedLayoutINS4_7SwizzleILi3ELi4ELi3EEENS4_18smem_ptr_flag_bitsILi32EEENST_INS5_IJNSA_ILi8EEENSA_ILi32EEEEEENS5_IJS18_SC_EEEEEEEvNS4_8identityES11_S1C_vS1D_EENS_8epilogue10collective6detail29Sm90TmaWarpSpecializedAdapterINS1G_15DefaultEpilogueISJ_SK_SK_NS1F_6thread17LinearCombinationISJ_Li1EffLNS1K_9ScaleType4KindE0ELNS_15FloatRoundStyleE2ESJ_EENS1_15EpilogueDefaultEEEEEvvEEEEvNT_6ParamsE,"",@"SHT_CUDA_INFO"
	.sectionflags	@""
	.align	4


	//----- nvinfo : EIATTR_CUDA_API_VERSION
	.align		4
        /*0000*/ 	.byte	0x04, 0x37
        /*0002*/ 	.short	(.L_21 - .L_20)
.L_20:
        /*0004*/ 	.word	0x00000082


	//----- nvinfo : EIATTR_KPARAM_INFO
	.align		4
.L_21:
        /*0008*/ 	.byte	0x04, 0x17
        /*000a*/ 	.short	(.L_23 - .L_22)
.L_22:
        /*000c*/ 	.word	0x00000000
        /*0010*/ 	.short	0x0000
        /*0012*/ 	.short	0x0070
        /*0014*/ 	.byte	0x00, 0xf0, 0x01, 0x10


	//----- nvinfo : EIATTR_SPARSE_MMA_MASK
	.align		4
.L_23:
        /*0018*/ 	.byte	0x03, 0x50
        /*001a*/ 	.short	0x0000


	//----- nvinfo : EIATTR_MAXREG_COUNT
	.align		4
        /*001c*/ 	.byte	0x03, 0x1b
        /*001e*/ 	.short	0x00a8


	//----- nvinfo : EIATTR_NUM_BARRIERS
	.align		4
        /*0020*/ 	.byte	0x02, 0x4c
        /*0022*/ 	.byte	0x01
	.zero		1


	//----- nvinfo : EIATTR_EXTERNS
	.align		4
        /*0024*/ 	.byte	0x04, 0x0f
        /*0026*/ 	.short	(.L_25 - .L_24)


	//   ....[0]....
	.align		4
.L_24:
        /*0028*/ 	.word	index@(__assertfail)


	//----- nvinfo : EIATTR_ANNOTATIONS
	.align		4
.L_25:
        /*002c*/ 	.byte	0x04, 0x55
        /*002e*/ 	.short	(.L_27 - .L_26)


	//   ....[0]....
.L_26:
        /*0030*/ 	.word	0x00000001
        /*0034*/ 	.byte	0xd0, 0x0d, 0x00, 0x00, 0x01, 0x00, 0x00, 0x00, 0x60, 0xa3, 0x00, 0x00, 0x01, 0x00, 0x00, 0x00
        /*0044*/ 	.byte	0xa0, 0xb1, 0x00, 0x00


	//----- nvinfo : EIATTR_MERCURY_ISA_VERSION
	.align		4
.L_27:
        /*0048*/ 	.byte	0x03, 0x5f
        /*004a*/ 	.short	0x0101


	//----- nvinfo : EIATTR_INT_WARP_WIDE_INSTR_OFFSETS
	.align		4
        /*004c*/ 	.byte	0x04, 0x31
        /*004e*/ 	.short	(.L_29 - .L_28)


	//   ....[0]....
.L_28:
        /*0050*/ 	.word	0x00000550


	//   ....[1]....
        /*0054*/ 	.word	0x00000580


	//   ....[2]....
        /*0058*/ 	.word	0x000005c0


	//   ....[3]....
        /*005c*/ 	.word	0x000006f0


	//   ....[4]....
        /*0060*/ 	.word	0x00000700


	//   ....[5]....
        /*0064*/ 	.word	0x00000710


	//   ....[6]....
        /*0068*/ 	.word	0x000007b0


	//   ....[7]....
        /*006c*/ 	.word	0x000007f0


	//   ....[8]....
        /*0070*/ 	.word	0x000024a0


	//----- nvinfo : EIATTR_COOP_GROUP_MASK_REGIDS
	.align		4
.L_29:
        /*0074*/ 	.byte	0x04, 0x29
        /*0076*/ 	.short	(.L_31 - .L_30)


	//   ....[0]....
.L_30:
        /*0078*/ 	.word	0xffffffff


	//   ....[1]....
        /*007c*/ 	.word	0xffffffff


	//   ....[2]....
        /*0080*/ 	.word	0xffffffff


	//   ....[3]....
        /*0084*/ 	.word	0xffffffff


	//   ....[4]....
        /*0088*/ 	.word	0xffffffff


	//   ....[5]....
        /*008c*/ 	.word	0xffffffff


	//   ....[6]....
        /*0090*/ 	.word	0xffffffff


	//----- nvinfo : EIATTR_COOP_GROUP_INSTR_OFFSETS
	.align		4
.L_31:
        /*0094*/ 	.byte	0x04, 0x28
        /*0096*/ 	.short	(.L_33 - .L_32)


	//   ....[0]....
.L_32:
        /*0098*/ 	.word	0x00000070


	//   ....[1]....
        /*009c*/ 	.word	0x00000080


	//   ....[2]....
        /*00a0*/ 	.word	0x00000140


	//   ....[3]....
        /*00a4*/ 	.word	0x00000310


	//   ....[4]....
        /*00a8*/ 	.word	0x00000350


	//   ....[5]....
        /*00ac*/ 	.word	0x00000730


	//   ....[6]....
        /*00b0*/ 	.word	0x00000970


	//----- nvinfo : EIATTR_REG_RECONFIG
	.align		4
.L_33:
        /*00b4*/ 	.byte	0x01, 0x54
	.zero		2


	//----- nvinfo : EIATTR_SYSCALL_OFFSETS
	.align		4
        /*00b8*/ 	.byte	0x04, 0x46
        /*00ba*/ 	.short	(.L_35 - .L_34)


	//   ....[0]....
.L_34:
        /*00bc*/ 	.word	0x00001800


	//----- nvinfo : EIATTR_MBARRIER_INSTR_OFFSETS
	.align		4
.L_35:
        /*00c0*/ 	.byte	0x04, 0x39
        /*00c2*/ 	.short	(.L_37 - .L_36)


	//   ....[0]....
.L_36:
        /*00c4*/ 	.word	0x00000260
        /*00c8*/ 	.word	0x000000ff
        /*00cc*/ 	.word	0x00000000
        /*00d0*/ 	.short	0x0100
        /*00d2*/ 	.byte	0x08
	.zero		1


	//   ....[1]....
        /*00d4*/ 	.word	0x00000270
        /*00d8*/ 	.word	0x000000ff
        /*00dc*/ 	.word	0x00000028
        /*00e0*/ 	.short	0x0100
        /*00e2*/ 	.byte	0x08
	.zero		1


	//   ....[2]....
        /*00e4*/ 	.word	0x00000280
        /*00e8*/ 	.word	0x000000ff
        /*00ec*/ 	.word	0x00000008
        /*00f0*/ 	.short	0x0100
        /*00f2*/ 	.byte	0x08
	.zero		1


	//   ....[3]....
        /*00f4*/ 	.word	0x00000290
        /*00f8*/ 	.word	0x000000ff
        /*00fc*/ 	.word	0x00000030
        /*0100*/ 	.short	0x0100
        /*0102*/ 	.byte	0x08
	.zero		1


	//   ....[4]....
        /*0104*/ 	.word	0x000002a0
        /*0108*/ 	.word	0x000000ff
        /*010c*/ 	.word	0x00000010
        /*0110*/ 	.short	0x0100
        /*0112*/ 	.byte	0x08
	.zero		1


	//   ....[5]....
        /*0114*/ 	.word	0x000002b0
        /*0118*/ 	.word	0x000000ff
        /*011c*/ 	.word	0x00000038
        /*0120*/ 	.short	0x0100
        /*0122*/ 	.byte	0x08
	.zero		1


	//   ....[6]....
        /*0124*/ 	.word	0x000002c0
        /*0128*/ 	.word	0x000000ff
        /*012c*/ 	.word	0x00000018
        /*0130*/ 	.short	0x0100
        /*0132*/ 	.byte	0x08
	.zero		1


	//   ....[7]....
        /*0134*/ 	.word	0x000002d0
        /*0138*/ 	.word	0x000000ff
        /*013c*/ 	.word	0x00000040
        /*0140*/ 	.short	0x0100
        /*0142*/ 	.byte	0x08
	.zero		1


	//   ....[8]....
        /*0144*/ 	.word	0x000002e0
        /*0148*/ 	.word	0x000000ff
        /*014c*/ 	.word	0x00000020
        /*0150*/ 	.short	0x0100
        /*0152*/ 	.byte	0x08
	.zero		1


	//   ....[9]....
        /*0154*/ 	.word	0x000002f0
        /*0158*/ 	.word	0x000000ff
        /*015c*/ 	.word	0x00000048
        /*0160*/ 	.short	0x0100
        /*0162*/ 	.byte	0x08
	.zero		1


	//   ....[10]....
        /*0164*/ 	.word	0x00000820
        /*0168*/ 	.word	0x000000ff
        /*016c*/ 	.word	0x00000080
        /*0170*/ 	.short	0x0100
        /*0172*/ 	.byte	0x08
	.zero		1


	//   ....[11]....
        /*0174*/ 	.word	0x000008b0
        /*0178*/ 	.word	0x000000ff
        /*017c*/ 	.word	0x00000088
        /*0180*/ 	.short	0x0100
        /*0182*/ 	.byte	0x08
	.zero		1


	//   ....[12]....
        /*0184*/ 	.word	0x000008f0
        /*0188*/ 	.word	0x000000ff
        /*018c*/ 	.word	0x00000060
        /*0190*/ 	.short	0x0100
        /*0192*/ 	.byte	0x09
	.zero		1


	//   ....[13]....
        /*0194*/ 	.word	0x00000900
        /*0198*/ 	.word	0x000000ff
        /*019c*/ 	.word	0x00000068
        /*01a0*/ 	.short	0x0100
        /*01a2*/ 	.byte	0x09
	.zero		1


	//   ....[14]....
        /*01a4*/ 	.word	0x00000910
        /*01a8*/ 	.word	0x000000ff
        /*01ac*/ 	.word	0x00000070
        /*01b0*/ 	.short	0x0100
        /*01b2*/ 	.byte	0x09
	.zero		1


	//   ....[15]....
        /*01b4*/ 	.word	0x00000920
        /*01b8*/ 	.word	0x000000ff
        /*01bc*/ 	.word	0x00000078
        /*01c0*/ 	.short	0x0100
        /*01c2*/ 	.byte	0x09
	.zero		1


	//   ....[16]....
        /*01c4*/ 	.word	0x000016e0
        /*01c8*/ 	.word	0x0000009f
        /*01cc*/ 	.word	0x00000000
        /*01d0*/ 	.short	0x010a
        /*01d2*/ 	.byte	0x2a
	.zero		1


	//   ....[17]....
        /*01d4*/ 	.word	0x00001880
        /*01d8*/ 	.word	0x00000003
        /*01dc*/ 	.word	0x00000000
        /*01e0*/ 	.short	0x010a
        /*01e2*/ 	.byte	0x3f
	.zero		1


	//   ....[18]....
        /*01e4*/ 	.word	0x000018e0
        /*01e8*/ 	.word	0x00000003
        /*01ec*/ 	.word	0x00000000
        /*01f0*/ 	.short	0x010a
        /*01f2*/ 	.byte	0x3f
	.zero		1


	//   ....[19]....
        /*01f4*/ 	.word	0x00001e70
        /*01f8*/ 	.word	0x000000ff
        /*01fc*/ 	.word	0x00000000
        /*0200*/ 	.short	0x010a
        /*0202*/ 	.byte	0x07
	.zero		1


	//   ....[20]....
        /*0204*/ 	.word	0x00001eb0
        /*0208*/ 	.word	0x000000ff
        /*020c*/ 	.word	0x00000000
        /*0210*/ 	.short	0x010a
        /*0212*/ 	.byte	0x07
	.zero		1


	//   ....[21]....
        /*0214*/ 	.word	0x00002340
        /*0218*/ 	.word	0x00000005
        /*021c*/ 	.word	0x00000000
        /*0220*/ 	.short	0x0101
        /*0222*/ 	.byte	0x3f
	.zero		1


	//   ....[22]....
        /*0224*/ 	.word	0x00002440
        /*0228*/ 	.word	0x000000a0
        /*022c*/ 	.word	0x00000000
        /*0230*/ 	.short	0x0101
        /*0232*/ 	.byte	0x2d
	.zero		1


	//   ....[23]....
        /*0234*/ 	.word	0x00002540
        /*0238*/ 	.word	0x00000003
        /*023c*/ 	.word	0x00000000
        /*0240*/ 	.short	0x0101
        /*0242*/ 	.byte	0x3f
	.zero		1


	//   ....[24]....
        /*0244*/ 	.word	0x00002600
        /*0248*/ 	.word	0x0000009f
        /*024c*/ 	.word	0x00000010
        /*0250*/ 	.short	0x010a
        /*0252*/ 	.byte	0x2a
	.zero		1


	//   ....[25]....
        /*0254*/ 	.word	0x0000a380
        /*0258*/ 	.word	0x000000a2
        /*025c*/ 	.word	0x00000000
        /*0260*/ 	.short	0x0101
        /*0262*/ 	.byte	0x2d
	.zero		1


	//   ....[26]....
        /*0264*/ 	.word	0x0000ae00
        /*0268*/ 	.word	0x0000000a
        /*026c*/ 	.word	0x00000028
        /*0270*/ 	.short	0x010a
        /*0272*/ 	.byte	0x3f
	.zero		1


	//   ....[27]....
        /*0274*/ 	.word	0x0000b2b0
        /*0278*/ 	.word	0x00000005
        /*027c*/ 	.word	0x00000088
        /*0280*/ 	.short	0x0101
        /*0282*/ 	.byte	0x3f
	.zero		1


	//   ....[28]....
        /*0284*/ 	.word	0x0000ba30
        /*0288*/ 	.word	0x00000009
        /*028c*/ 	.word	0x00000000
        /*0290*/ 	.short	0x010a
        /*0292*/ 	.byte	0x3f
	.zero		1


	//   ....[29]....
        /*0294*/ 	.word	0x0000bab0
        /*0298*/ 	.word	0x00000008
        /*029c*/ 	.word	0x00000000
        /*02a0*/ 	.short	0x010a
        /*02a2*/ 	.byte	0x3f
	.zero		1


	//   ....[30]....
        /*02a4*/ 	.word	0x0000bb40
        /*02a8*/ 	.word	0x00000009
        /*02ac*/ 	.word	0x00000000
        /*02b0*/ 	.short	0x010a
        /*02b2*/ 	.byte	0x3f
	.zero		1


	//   ....[31]....
        /*02b4*/ 	.word	0x0000bbd0
        /*02b8*/ 	.word	0x00000006
        /*02bc*/ 	.word	0x00000000
        /*02c0*/ 	.short	0x010a
        /*02c2*/ 	.byte	0x3f
	.zero		1


	//   ....[32]....
        /*02c4*/ 	.word	0x0000bc60
        /*02c8*/ 	.word	0x00000003
        /*02cc*/ 	.word	0x00000000
        /*02d0*/ 	.short	0x010a
        /*02d2*/ 	.byte	0x3f
	.zero		1


	//   ....[33]....
        /*02d4*/ 	.word	0x0000bcc0
        /*02d8*/ 	.word	0x000000a1
        /*02dc*/ 	.word	0x00000000
        /*02e0*/ 	.short	0x010a
        /*02e2*/ 	.byte	0x3f
	.zero		1


	//   ....[34]....
        /*02e4*/ 	.word	0x0000bd10
        /*02e8*/ 	.word	0x00000003
        /*02ec*/ 	.word	0x00000000
        /*02f0*/ 	.short	0x010a
        /*02f2*/ 	.byte	0x3f
	.zero		1


	//   ....[35]....
        /*02f4*/ 	.word	0x0000bd70
        /*02f8*/ 	.word	0x00000005
        /*02fc*/ 	.word	0x00000000
        /*0300*/ 	.short	0x010a
        /*0302*/ 	.byte	0x3f
	.zero		1


	//   ....[36]....
        /*0304*/ 	.word	0x0000bdc0
        /*0308*/ 	.word	0x000000a1
        /*030c*/ 	.word	0x00000010
        /*0310*/ 	.short	0x010a
        /*0312*/ 	.byte	0x3f
	.zero		1


	//   ....[37]....
        /*0314*/ 	.word	0x0000be90
        /*0318*/ 	.word	0x0000000a
        /*031c*/ 	.word	0x00000028
        /*0320*/ 	.short	0x010a
        /*0322*/ 	.byte	0x3f
	.zero		1


	//   ....[38]....
        /*0324*/ 	.word	0x0000bf60
        /*0328*/ 	.word	0x00000009
        /*032c*/ 	.word	0x00000000
        /*0330*/ 	.short	0x010a
        /*0332*/ 	.byte	0x3f
	.zero		1


	//   ....[39]....
        /*0334*/ 	.word	0x0000bfb0
        /*0338*/ 	.word	0x00000008
        /*033c*/ 	.word	0x00000000
        /*0340*/ 	.short	0x010a
        /*0342*/ 	.byte	0x3f
	.zero		1


	//   ....[40]....
        /*0344*/ 	.word	0x0000c000
        /*0348*/ 	.word	0x00000009
        /*034c*/ 	.word	0x00000000
        /*0350*/ 	.short	0x010a
        /*0352*/ 	.byte	0x3f
	.zero		1


	//   ....[41]....
        /*0354*/ 	.word	0x0000c050
        /*0358*/ 	.word	0x00000006
        /*035c*/ 	.word	0x00000000
        /*0360*/ 	.short	0x010a
        /*0362*/ 	.byte	0x3f
	.zero		1


	//----- nvinfo : EIATTR_NUM_MBARRIERS
	.align		4
.L_37:
        /*0364*/ 	.byte	0x03, 0x38
        /*0366*/ 	.short	0x0010


	//----- nvinfo : EIATTR_EXIT_INSTR_OFFSETS
	.align		4
        /*0368*/ 	.byte	0x04, 0x1c
        /*036a*/ 	.short	(.L_39 - .L_38)


	//   ....[0]....
.L_38:
        /*036c*/ 	.word	0x00001410


	//   ....[1]....
        /*0370*/ 	.word	0x00001470


	//   ....[2]....
        /*0374*/ 	.word	0x0000aa10


	//   ....[3]....
        /*0378*/ 	.word	0x0000aa40


	//   ....[4]....
        /*037c*/ 	.word	0x0000bcb0


	//----- nvinfo : EIATTR_MAX_THREADS
	.align		4
.L_39:
        /*0380*/ 	.byte	0x04, 0x05
        /*0382*/ 	.short	(.L_41 - .L_40)
.L_40:
        /*0384*/ 	.word	0x00000180
        /*0388*/ 	.word	0x00000001
        /*038c*/ 	.word	0x00000001


	//----- nvinfo : EIATTR_CRS_STACK_SIZE
	.align		4
.L_41:
        /*0390*/ 	.byte	0x04, 0x1e
        /*0392*/ 	.short	(.L_43 - .L_42)
.L_42:
        /*0394*/ 	.word	0x00000000


	//----- nvinfo : EIATTR_CBANK_PARAM_SIZE
	.align		4
.L_43:
        /*0398*/ 	.byte	0x03, 0x19
        /*039a*/ 	.short	0x0470


	//----- nvinfo : EIATTR_PARAM_CBANK
	.align		4
        /*039c*/ 	.byte	0x04, 0x0a
        /*039e*/ 	.short	(.L_45 - .L_44)
	.align		4
.L_44:
        /*03a0*/ 	.word	index@(.nv.constant0._ZN7cutlass13device_kernelINS_4gemm6kernel13GemmUniversalIN4cute5tupleIJiiiiEEENS1_10collective13CollectiveMmaINS1_34MainloopSm90TmaGmmaWarpSpecializedILi5ENS5_IJNS4_1CILi2EEESB_NSA_ILi1EEEEEENS1_32KernelTmaWarpSpecializedPingpongEEENS5_IJNSA_ILi64EEENSA_ILi256EEESG_EEENS_10tfloat32_tENS5_IJlSC_lEEESJ_SK_NS4_8TiledMMAINS4_8MMA_AtomIJNS4_4SM904GMMA30MMA_64x256x8_F32TF32TF32_SS_TNILNSO_7ScaleInE1ELSQ_1EEEEEENS4_6LayoutINS5_IJSC_SC_SC_EEENS5_IJNSA_ILi0EEESV_SV_EEEEENS5_IJNS4_10UnderscoreESY_SY_EEEEENS4_23SM90_TMA_LOAD_MULTICASTENS4_14ComposedLayoutINS4_7SwizzleILi3ELi4ELi3EEENS4_18smem_ptr_flag_bitsILi32EEENST_INS5_IJNSA_ILi8EEENSA_ILi32EEEEEENS5_IJS18_SC_EEEEEEEvNS4_8identityES11_S1C_vS1D_EENS_8epilogue10collective6detail29Sm90TmaWarpSpecializedAdapterINS1G_15DefaultEpilogueISJ_SK_SK_NS1F_6thread17LinearCombinationISJ_Li1EffLNS1K_9ScaleType4KindE0ELNS_15FloatRoundStyleE2ESJ_EENS1_15EpilogueDefaultEEEEEvvEEEEvNT_6ParamsE)
        /*03a4*/ 	.short	0x0210
        /*03a6*/ 	.short	0x0470


	//----- nvinfo : EIATTR_SW_WAR
	.align		4
.L_45:
        /*03a8*/ 	.byte	0x04, 0x36
        /*03aa*/ 	.short	(.L_47 - .L_46)
.L_46:
        /*03ac*/ 	.word	0x00000008
.L_47:


//--------------------- .nv.callgraph             --------------------------
	.section	.nv.callgraph,"",@"SHT_CUDA_CALLGRAPH"
	.align	4
	.sectionentsize	8
	.align		4
        /*0000*/ 	.word	0x00000000
	.align		4
        /*0004*/ 	.word	0xffffffff
	.align		4
        /*0008*/ 	.word	index@(_ZN7cutlass13device_kernelINS_4gemm6kernel13GemmUniversalIN4cute5tupleIJiiiiEEENS1_10collective13CollectiveMmaINS1_34MainloopSm90TmaGmmaWarpSpecializedILi5ENS5_IJNS4_1CILi2EEESB_NSA_ILi1EEEEEENS1_32KernelTmaWarpSpecializedPingpongEEENS5_IJNSA_ILi64EEENSA_ILi256EEESG_EEENS_10tfloat32_tENS5_IJlSC_lEEESJ_SK_NS4_8TiledMMAINS4_8MMA_AtomIJNS4_4SM904GMMA30MMA_64x256x8_F32TF32TF32_SS_TNILNSO_7ScaleInE1ELSQ_1EEEEEENS4_6LayoutINS5_IJSC_SC_SC_EEENS5_IJNSA_ILi0EEESV_SV_EEEEENS5_IJNS4_10UnderscoreESY_SY_EEEEENS4_23SM90_TMA_LOAD_MULTICASTENS4_14ComposedLayoutINS4_7SwizzleILi3ELi4ELi3EEENS4_18smem_ptr_flag_bitsILi32EEENST_INS5_IJNSA_ILi8EEENSA_ILi32EEEEEENS5_IJS18_SC_EEEEEEEvNS4_8identityES11_S1C_vS1D_EENS_8epilogue10collective6detail29Sm90TmaWarpSpecializedAdapterINS1G_15DefaultEpilogueISJ_SK_SK_NS1F_6thread17LinearCombinationISJ_Li1EffLNS1K_9ScaleType4KindE0ELNS_15FloatRoundStyleE2ESJ_EENS1_15EpilogueDefaultEEEEEvvEEEEvNT_6ParamsE)
	.align		4
        /*000c*/ 	.word	index@(__assertfail)
	.align		4
        /*0010*/ 	.word	0x00000000
	.align		4
        /*0014*/ 	.word	0xfffffffe
	.align		4
        /*0018*/ 	.word	0x00000000
	.align		4
        /*001c*/ 	.word	0xfffffffd
	.align		4
        /*0020*/ 	.word	0x00000000
	.align		4
        /*0024*/ 	.word	0xfffffffc


//--------------------- .nv.constant4             --------------------------
	.section	.nv.constant4,"a",@progbits
	.align	8
	.align		8
.nv.constant4:
        /*0000*/ 	.dword	__assertfail
	.align		8
        /*0008*/ 	.dword	__unnamed_1
	.align		8
        /*0010*/ 	.dword	_ZN39_INTERNAL_6bf185bb_4_k_cu_7ad2b0e2_70504cuda3std3__45__cpo5beginE
	.align		8
        /*0018*/ 	.dword	_ZN39_INTERNAL_6bf185bb_4_k_cu_7ad2b0e2_70504cuda3std3__45__cpo3endE
	.align		8
        /*0020*/ 	.dword	_ZN39_INTERNAL_6bf185bb_4_k_cu_7ad2b0e2_70504cuda3std3__45__cpo6cbeginE
	.align		8
        /*0028*/ 	.dword	_ZN39_INTERNAL_6bf185bb_4_k_cu_7ad2b0e2_70504cuda3std3__45__cpo4cendE
	.align		8
        /*0030*/ 	.dword	_ZN39_INTERNAL_6bf185bb_4_k_cu_7ad2b0e2_70504cuda3std3__441_GLOBAL__N__6bf185bb_4_k_cu_7ad2b0e2_70506ignoreE
	.align		8
        /*0038*/ 	.dword	_ZN39_INTERNAL_6bf185bb_4_k_cu_7ad2b0e2_70504cuda3std3__419piecewise_constructE
	.align		8
        /*0040*/ 	.dword	_ZN39_INTERNAL_6bf185bb_4_k_cu_7ad2b0e2_70504cuda3std3__48in_placeE
	.align		8
        /*0048*/ 	.dword	_ZN39_INTERNAL_6bf185bb_4_k_cu_7ad2b0e2_70504cuda3std6ranges3__45__cpo4swapE
	.align		8
        /*0050*/ 	.dword	_ZN39_INTERNAL_6bf185bb_4_k_cu_7ad2b0e2_70504cuda3std6ranges3__45__cpo9iter_moveE
	.align		8
        /*0058*/ 	.dword	_ZN39_INTERNAL_6bf185bb_4_k_cu_7ad2b0e2_70504cute7productE
	.align		8
        /*0060*/ 	.dword	_ZN39_INTERNAL_6bf185bb_4_k_cu_7ad2b0e2_70504cute1_E
	.align		8
        /*0068*/ 	.dword	$str$22
	.align		8
        /*0070*/ 	.dword	$str$23


//--------------------- .text._ZN7cutlass13device_kernelINS_4gemm6kernel13GemmUniversalIN4cute5tupleIJiiiiEEENS1_10collective13CollectiveMmaINS1_34MainloopSm90TmaGmmaWarpSpecializedILi5ENS5_IJNS4_1CILi2EEESB_NSA_ILi1EEEEEENS1_32KernelTmaWarpSpecializedPingpongEEENS5_IJNSA_ILi64EEENSA_ILi256EEESG_EEENS_10tfloat32_tENS5_IJlSC_lEEESJ_SK_NS4_8TiledMMAINS4_8MMA_AtomIJNS4_4SM904GMMA30MMA_64x256x8_F32TF32TF32_SS_TNILNSO_7ScaleInE1ELSQ_1EEEEEENS4_6LayoutINS5_IJSC_SC_SC_EEENS5_IJNSA_ILi0EEESV_SV_EEEEENS5_IJNS4_10UnderscoreESY_SY_EEEEENS4_23SM90_TMA_LOAD_MULTICASTENS4_14ComposedLayoutINS4_7SwizzleILi3ELi4ELi3EEENS4_18smem_ptr_flag_bitsILi32EEENST_INS5_IJNSA_ILi8EEENSA_ILi32EEEEEENS5_IJS18_SC_EEEEEEEvNS4_8identityES11_S1C_vS1D_EENS_8epilogue10collective6detail29Sm90TmaWarpSpecializedAdapterINS1G_15DefaultEpilogueISJ_SK_SK_NS1F_6thread17LinearCombinationISJ_Li1EffLNS1K_9ScaleType4KindE0ELNS_15FloatRoundStyleE2ESJ_EENS1_15EpilogueDefaultEEEEEvvEEEEvNT_6ParamsE --------------------------
	.section	.text._ZN7cutlass13device_kernelINS_4gemm6kernel13GemmUniversalIN4cute5tupleIJiiiiEEENS1_10collective13CollectiveMmaINS1_34MainloopSm90TmaGmmaWarpSpecializedILi5ENS5_IJNS4_1CILi2EEESB_NSA_ILi1EEEEEENS1_32KernelTmaWarpSpecializedPingpongEEENS5_IJNSA_ILi64EEENSA_ILi256EEESG_EEENS_10tfloat32_tENS5_IJlSC_lEEESJ_SK_NS4_8TiledMMAINS4_8MMA_AtomIJNS4_4SM904GMMA30MMA_64x256x8_F32TF32TF32_SS_TNILNSO_7ScaleInE1ELSQ_1EEEEEENS4_6LayoutINS5_IJSC_SC_SC_EEENS5_IJNSA_ILi0EEESV_SV_EEEEENS5_IJNS4_10UnderscoreESY_SY_EEEEENS4_23SM90_TMA_LOAD_MULTICASTENS4_14ComposedLayoutINS4_7SwizzleILi3ELi4ELi3EEENS4_18smem_ptr_flag_bitsILi32EEENST_INS5_IJNSA_ILi8EEENSA_ILi32EEEEEENS5_IJS18_SC_EEEEEEEvNS4_8identityES11_S1C_vS1D_EENS_8epilogue10collective6detail29Sm90TmaWarpSpecializedAdapterINS1G_15DefaultEpilogueISJ_SK_SK_NS1F_6thread17LinearCombinationISJ_Li1EffLNS1K_9ScaleType4KindE0ELNS_15FloatRoundStyleE2ESJ_EENS1_15EpilogueDefaultEEEEEvvEEEEvNT_6ParamsE,"ax",@progbits
	.align	128
.text._ZN7cutlass13device_kernelINS_4gemm6kernel13GemmUniversalIN4cute5tupleIJiiiiEEENS1_10collective13CollectiveMmaINS1_34MainloopSm90TmaGmmaWarpSpecializedILi5ENS5_IJNS4_1CILi2EEESB_NSA_ILi1EEEEEENS1_32KernelTmaWarpSpecializedPingpongEEENS5_IJNSA_ILi64EEENSA_ILi256EEESG_EEENS_10tfloat32_tENS5_IJlSC_lEEESJ_SK_NS4_8TiledMMAINS4_8MMA_AtomIJNS4_4SM904GMMA30MMA_64x256x8_F32TF32TF32_SS_TNILNSO_7ScaleInE1ELSQ_1EEEEEENS4_6LayoutINS5_IJSC_SC_SC_EEENS5_IJNSA_ILi0EEESV_SV_EEEEENS5_IJNS4_10UnderscoreESY_SY_EEEEENS4_23SM90_TMA_LOAD_MULTICASTENS4_14ComposedLayoutINS4_7SwizzleILi3ELi4ELi3EEENS4_18smem_ptr_flag_bitsILi32EEENST_INS5_IJNSA_ILi8EEENSA_ILi32EEEEEENS5_IJS18_SC_EEEEEEEvNS4_8identityES11_S1C_vS1D_EENS_8epilogue10collective6detail29Sm90TmaWarpSpecializedAdapterINS1G_15DefaultEpilogueISJ_SK_SK_NS1F_6thread17LinearCombinationISJ_Li1EffLNS1K_9ScaleType4KindE0ELNS_15FloatRoundStyleE2ESJ_EENS1_15EpilogueDefaultEEEEEvvEEEEvNT_6ParamsE:
        .type           _ZN7cutlass13device_kernelINS_4gemm6kernel13GemmUniversalIN4cute5tupleIJiiiiEEENS1_10collective13CollectiveMmaINS1_34MainloopSm90TmaGmmaWarpSpecializedILi5ENS5_IJNS4_1CILi2EEESB_NSA_ILi1EEEEEENS1_32KernelTmaWarpSpecializedPingpongEEENS5_IJNSA_ILi64EEENSA_ILi256EEESG_EEENS_10tfloat32_tENS5_IJlSC_lEEESJ_SK_NS4_8TiledMMAINS4_8MMA_AtomIJNS4_4SM904GMMA30MMA_64x256x8_F32TF32TF32_SS_TNILNSO_7ScaleInE1ELSQ_1EEEEEENS4_6LayoutINS5_IJSC_SC_SC_EEENS5_IJNSA_ILi0EEESV_SV_EEEEENS5_IJNS4_10UnderscoreESY_SY_EEEEENS4_23SM90_TMA_LOAD_MULTICASTENS4_14ComposedLayoutINS4_7SwizzleILi3ELi4ELi3EEENS4_18smem_ptr_flag_bitsILi32EEENST_INS5_IJNSA_ILi8EEENSA_ILi32EEEEEENS5_IJS18_SC_EEEEEEEvNS4_8identityES11_S1C_vS1D_EENS_8epilogue10collective6detail29Sm90TmaWarpSpecializedAdapterINS1G_15DefaultEpilogueISJ_SK_SK_NS1F_6thread17LinearCombinationISJ_Li1EffLNS1K_9ScaleType4KindE0ELNS_15FloatRoundStyleE2ESJ_EENS1_15EpilogueDefaultEEEEEvvEEEEvNT_6ParamsE,@function
        .size           _ZN7cutlass13device_kernelINS_4gemm6kernel13GemmUniversalIN4cute5tupleIJiiiiEEENS1_10collective13CollectiveMmaINS1_34MainloopSm90TmaGmmaWarpSpecializedILi5ENS5_IJNS4_1CILi2EEESB_NSA_ILi1EEEEEENS1_32KernelTmaWarpSpecializedPingpongEEENS5_IJNSA_ILi64EEENSA_ILi256EEESG_EEENS_10tfloat32_tENS5_IJlSC_lEEESJ_SK_NS4_8TiledMMAINS4_8MMA_AtomIJNS4_4SM904GMMA30MMA_64x256x8_F32TF32TF32_SS_TNILNSO_7ScaleInE1ELSQ_1EEEEEENS4_6LayoutINS5_IJSC_SC_SC_EEENS5_IJNSA_ILi0EEESV_SV_EEEEENS5_IJNS4_10UnderscoreESY_SY_EEEEENS4_23SM90_TMA_LOAD_MULTICASTENS4_14ComposedLayoutINS4_7SwizzleILi3ELi4ELi3EEENS4_18smem_ptr_flag_bitsILi32EEENST_INS5_IJNSA_ILi8EEENSA_ILi32EEEEEENS5_IJS18_SC_EEEEEEEvNS4_8identityES11_S1C_vS1D_EENS_8epilogue10collective6detail29Sm90TmaWarpSpecializedAdapterINS1G_15DefaultEpilogueISJ_SK_SK_NS1F_6thread17LinearCombinationISJ_Li1EffLNS1K_9ScaleType4KindE0ELNS_15FloatRoundStyleE2ESJ_EENS1_15EpilogueDefaultEEEEEvvEEEEvNT_6ParamsE,(.L_x_331 - _ZN7cutlass13device_kernelINS_4gemm6kernel13GemmUniversalIN4cute5tupleIJiiiiEEENS1_10collective13CollectiveMmaINS1_34MainloopSm90TmaGmmaWarpSpecializedILi5ENS5_IJNS4_1CILi2EEESB_NSA_ILi1EEEEEENS1_32KernelTmaWarpSpecializedPingpongEEENS5_IJNSA_ILi64EEENSA_ILi256EEESG_EEENS_10tfloat32_tENS5_IJlSC_lEEESJ_SK_NS4_8TiledMMAINS4_8MMA_AtomIJNS4_4SM904GMMA30MMA_64x256x8_F32TF32TF32_SS_TNILNSO_7ScaleInE1ELSQ_1EEEEEENS4_6LayoutINS5_IJSC_SC_SC_EEENS5_IJNSA_ILi0EEESV_SV_EEEEENS5_IJNS4_10UnderscoreESY_SY_EEEEENS4_23SM90_TMA_LOAD_MULTICASTENS4_14ComposedLayoutINS4_7SwizzleILi3ELi4ELi3EEENS4_18smem_ptr_flag_bitsILi32EEENST_INS5_IJNSA_ILi8EEENSA_ILi32EEEEEENS5_IJS18_SC_EEEEEEEvNS4_8identityES11_S1C_vS1D_EENS_8epilogue10collective6detail29Sm90TmaWarpSpecializedAdapterINS1G_15DefaultEpilogueISJ_SK_SK_NS1F_6thread17LinearCombinationISJ_Li1EffLNS1K_9ScaleType4KindE0ELNS_15FloatRoundStyleE2ESJ_EENS1_15EpilogueDefaultEEEEEvvEEEEvNT_6ParamsE)
        .other          _ZN7cutlass13device_kernelINS_4gemm6kernel13GemmUniversalIN4cute5tupleIJiiiiEEENS1_10collective13CollectiveMmaINS1_34MainloopSm90TmaGmmaWarpSpecializedILi5ENS5_IJNS4_1CILi2EEESB_NSA_ILi1EEEEEENS1_32KernelTmaWarpSpecializedPingpongEEENS5_IJNSA_ILi64EEENSA_ILi256EEESG_EEENS_10tfloat32_tENS5_IJlSC_lEEESJ_SK_NS4_8TiledMMAINS4_8MMA_AtomIJNS4_4SM904GMMA30MMA_64x256x8_F32TF32TF32_SS_TNILNSO_7ScaleInE1ELSQ_1EEEEEENS4_6LayoutINS5_IJSC_SC_SC_EEENS5_IJNSA_ILi0EEESV_SV_EEEEENS5_IJNS4_10UnderscoreESY_SY_EEEEENS4_23SM90_TMA_LOAD_MULTICASTENS4_14ComposedLayoutINS4_7SwizzleILi3ELi4ELi3EEENS4_18smem_ptr_flag_bitsILi32EEENST_INS5_IJNSA_ILi8EEENSA_ILi32EEEEEENS5_IJS18_SC_EEEEEEEvNS4_8identityES11_S1C_vS1D_EENS_8epilogue10collective6detail29Sm90TmaWarpSpecializedAdapterINS1G_15DefaultEpilogueISJ_SK_SK_NS1F_6thread17LinearCombinationISJ_Li1EffLNS1K_9ScaleType4KindE0ELNS_15FloatRoundStyleE2ESJ_EENS1_15EpilogueDefaultEEEEEvvEEEEvNT_6ParamsE,@"STO_CUDA_ENTRY STV_DEFAULT"
_ZN7cutlass13device_kernelINS_4gemm6kernel13GemmUniversalIN4cute5tupleIJiiiiEEENS1_10collective13CollectiveMmaINS1_34MainloopSm90TmaGmmaWarpSpecializedILi5ENS5_IJNS4_1CILi2EEESB_NSA_ILi1EEEEEENS1_32KernelTmaWarpSpecializedPingpongEEENS5_IJNSA_ILi64EEENSA_ILi256EEESG_EEENS_10tfloat32_tENS5_IJlSC_lEEESJ_SK_NS4_8TiledMMAINS4_8MMA_AtomIJNS4_4SM904GMMA30MMA_64x256x8_F32TF32TF32_SS_TNILNSO_7ScaleInE1ELSQ_1EEEEEENS4_6LayoutINS5_IJSC_SC_SC_EEENS5_IJNSA_ILi0EEESV_SV_EEEEENS5_IJNS4_10UnderscoreESY_SY_EEEEENS4_23SM90_TMA_LOAD_MULTICASTENS4_14ComposedLayoutINS4_7SwizzleILi3ELi4ELi3EEENS4_18smem_ptr_flag_bitsILi32EEENST_INS5_IJNSA_ILi8EEENSA_ILi32EEEEEENS5_IJS18_SC_EEEEEEEvNS4_8identityES11_S1C_vS1D_EENS_8epilogue10collective6detail29Sm90TmaWarpSpecializedAdapterINS1G_15DefaultEpilogueISJ_SK_SK_NS1F_6thread17LinearCombinationISJ_Li1EffLNS1K_9ScaleType4KindE0ELNS_15FloatRoundStyleE2ESJ_EENS1_15EpilogueDefaultEEEEEvvEEEEvNT_6ParamsE:
[----:B------:R-:W0:Y:S02]  /*0000*/  LDC R1, c[0x0][0x28] ;  /* 0x00000a00ff017b82 */ /* 0x000e240000000800 */
[----:B0-----:R-:W-:Y:S01]  /*0010*/  VIADD R1, R1, 0xfffffff8 ;  /* 0xfffffff801017836 */ /* 0x001fe20000000000 */
[----:B------:R-:W0:Y:S01]  /*0020*/  S2R R4, SR_TID.X ;  /* 0x0000000000047919 */ /* 0x000e220000002100 */
[----:B------:R-:W-:Y:S01]  /*0030*/  ELECT P0, URZ, PT ;  /* 0x00000000003f782f */ /* 0x000fe20003800000 */
[----:B------:R-:W-:Y:S01]  /*0040*/  BSSY B0, `(.L_x_0) ;  /* 0x000000f000007945 */ /* 0x000fe20003800000 */
[--C-:B0-----:R-:W-:Y:S02]  /*0050*/  SHF.R.U32.HI R2, RZ, 0x5, R4.reuse ;  /* 0x00000005ff027819 */ /* 0x101fe40000011604 */
[----:B------:R-:W-:-:S03]  /*0060*/  SHF.R.U32.HI R7, RZ, 0x7, R4 ;  /* 0x00000007ff077819 */ /* 0x000fc60000011604 */
[----:B------:R-:W0:Y:S04]  /*0070*/  SHFL.IDX PT, R5, R2, RZ, 0x1f ;  /* 0x00001fff02057589 */ /* 0x000e2800000e0000 */
[----:B------:R1:W2:Y:S01]  /*0080*/  SHFL.IDX PT, R10, R7, RZ, 0x1f ;  /* 0x00001fff070a7589 */ /* 0x0002a200000e0000 */
[----:B0-----:R-:W-:-:S13]  /*0090*/  ISETP.NE.OR P0, PT, R5, RZ, !P0 ;  /* 0x000000ff0500720c */ /* 0x001fda0004705670 */
[----:B-12---:R-:W-:Y:S05]  /*00a0*/  @P0 BRA `(.L_x_1) ;  /* 0x0000000000200947 */ /* 0x006fea0003800000 */
[----:B------:R-:W-:Y:S02]  /*00b0*/  ULDC.64 UR4, c[0x0][0x198] ;  /* 0x0000660000047ab9 */ /* 0x000fe40000000a00 */
[----:B------:R-:W-:Y:S02]  /*00c0*/  UIADD3 UR6, UP0, UR4, 0xf0, URZ ;  /* 0x000000f004067890 */ /* 0x000fe4000ff1e03f */
[----:B------:R-:W-:Y:S02]  /*00d0*/  UIADD3 UR4, UP1, UR4, 0x1f0, URZ ;  /* 0x000001f004047890 */ /* 0x000fe4000ff3e03f */
[----:B------:R-:W-:Y:S02]  /*00e0*/  UIADD3.X UR7, URZ, UR5, URZ, UP0, !UPT ;  /* 0x000000053f077290 */ /* 0x000fe400087fe43f */
[----:B------:R-:W-:-:S07]  /*00f0*/  UIADD3.X UR5, URZ, UR5, URZ, UP1, !UPT ;  /* 0x000000053f057290 */ /* 0x000fce0008ffe43f */
[----:B------:R0:W-:Y:S02]  /*0100*/  UTMACCTL.PF [UR6] ;  /* 0x00000000060079b9 */ /* 0x0001e40008040000 */
[----:B------:R0:W-:Y:S02]  /*0110*/  UTMACCTL.PF [UR4] ;  /* 0x00000000040079b9 */ /* 0x0001e40008040000 */
[----:B0-----:R-:W-:Y:S01]  /*0120*/  NOP ;  /* 0x0000000000007918 */ /* 0x001fe20000000000 */
.L_x_1:
[----:B------:R-:W-:Y:S05]  /*0130*/  BSYNC B0 ;  /* 0x0000000000007941 */ /* 0x000fea0003800000 */
.L_x_0:
[----:B------:R-:W0:Y:S01]  /*0140*/  SHFL.IDX PT, R8, R2, RZ, 0x1f ;  /* 0x00001fff02087589 */ /* 0x000e2200000e0000 */
[----:B------:R-:W-:-:S04]  /*0150*/  SHF.R.S32.HI R3, RZ, 0x1f, R4 ;  /* 0x0000001fff037819 */ /* 0x000fc80000011404 */
[----:B------:R-:W-:Y:S02]  /*0160*/  LEA.HI R3, R3, R4, RZ, 0x7 ;  /* 0x0000000403037211 */ /* 0x000fe400078f38ff */
[----:B0-----:R-:W-:-:S13]  /*0170*/  ISETP.NE.AND P0, PT, R8, RZ, PT ;  /* 0x000000ff0800720c */ /* 0x001fda0003f05270 */
[----:B------:R-:W-:Y:S05]  /*0180*/  @P0 BRA `(.L_x_2) ;  /* 0x0000000000600947 */ /* 0x000fea0003800000 */
[----:B------:R-:W0:Y:S01]  /*0190*/  S2UR UR8, SR_CgaCtaId ;  /* 0x00000000000879c3 */ /* 0x000e220000008800 */
[----:B------:R-:W-:Y:S01]  /*01a0*/  UMOV UR4, 0x400 ;  /* 0x0000040000047882 */ /* 0x000fe20000000000 */
[----:B------:R-:W-:Y:S01]  /*01b0*/  UMOV UR5, 0x1 ;  /* 0x0000000100057882 */ /* 0x000fe20000000000 */
[----:B------:R-:W-:Y:S01]  /*01c0*/  UMOV UR6, 0x3 ;  /* 0x0000000300067882 */ /* 0x000fe20000000000 */
[----:B------:R-:W-:Y:S01]  /*01d0*/  ELECT P0, URZ, PT ;  /* 0x00000000003f782f */ /* 0x000fe20003800000 */
[----:B------:R-:W-:-:S04]  /*01e0*/  UIADD3 UR6, -UR6, 0x100000, URZ ;  /* 0x0010000006067890 */ /* 0x000fc8000fffe13f */
[----:B------:R-:W-:Y:S02]  /*01f0*/  USHF.L.U32 UR7, UR6, 0xb, URZ ;  /* 0x0000000b06077899 */ /* 0x000fe4000800063f */
[----:B------:R-:W-:Y:S02]  /*0200*/  USHF.L.U32 UR6, UR6, 0x1, URZ ;  /* 0x0000000106067899 */ /* 0x000fe4000800063f */
[----:B0-----:R-:W-:Y:S02]  /*0210*/  ULEA UR8, UR8, UR4, 0x18 ;  /* 0x0000000408087291 */ /* 0x001fe4000f8ec03f */
[----:B------:R-:W-:-:S04]  /*0220*/  UIADD3 UR4, -UR5, 0x100000, URZ ;  /* 0x0010000005047890 */ /* 0x000fc8000fffe13f */
[----:B------:R-:W-:Y:S02]  /*0230*/  USHF.L.U32 UR5, UR4, 0xb, URZ ;  /* 0x0000000b04057899 */ /* 0x000fe4000800063f */
[----:B------:R-:W-:Y:S01]  /*0240*/  USHF.L.U32 UR4, UR4, 0x1, URZ ;  /* 0x0000000104047899 */ /* 0x000fe2000800063f */
[----:B------:R-:W0:Y:S11]  /*0250*/  FENCE.VIEW.ASYNC.S ;  /* 0x00000000000073c6 */ /* 0x000e360000000000 */
[----:B0-----:R0:W1:Y:S01]  /*0260*/  SYNCS.EXCH.64 URZ, [UR8], UR4 ;  /* 0x00000004083f75b2 */ /* 0x0010620008000100 */
[----:B------:R0:W2:Y:S01]  /*0270*/  SYNCS.EXCH.64 URZ, [UR8+0x28], UR6 ;  /* 0x00002806083f75b2 */ /* 0x0000a20008000100 */
[----:B------:R0:W3:Y:S01]  /*0280*/  SYNCS.EXCH.64 URZ, [UR8+0x8], UR4 ;  /* 0x00000804083f75b2 */ /* 0x0000e20008000100 */
[----:B------:R0:W4:Y:S01]  /*0290*/  SYNCS.EXCH.64 URZ, [UR8+0x30], UR6 ;  /* 0x00003006083f75b2 */ /* 0x0001220008000100 */
[----:B------:R0:W0:Y:S01]  /*02a0*/  SYNCS.EXCH.64 URZ, [UR8+0x10], UR4 ;  /* 0x00001004083f75b2 */ /* 0x0000220008000100 */
[----:B------:R0:W0:Y:S01]  /*02b0*/  SYNCS.EXCH.64 URZ, [UR8+0x38], UR6 ;  /* 0x00003806083f75b2 */ /* 0x0000220008000100 */
[----:B------:R0:W0:Y:S01]  /*02c0*/  SYNCS.EXCH.64 URZ, [UR8+0x18], UR4 ;  /* 0x00001804083f75b2 */ /* 0x0000220008000100 */
[----:B------:R0:W0:Y:S01]  /*02d0*/  SYNCS.EXCH.64 URZ, [UR8+0x40], UR6 ;  /* 0x00004006083f75b2 */ /* 0x0000220008000100 */
[----:B------:R0:W0:Y:S01]  /*02e0*/  SYNCS.EXCH.64 URZ, [UR8+0x20], UR4 ;  /* 0x00002004083f75b2 */ /* 0x0000220008000100 */
[----:B------:R0:W0:Y:S01]  /*02f0*/  SYNCS.EXCH.64 URZ, [UR8+0x48], UR6 ;  /* 0x00004806083f75b2 */ /* 0x0000220008000100 */
[----:B------:R-:W-:Y:S01]  /*0300*/  NOP ;  /* 0x0000000000007918 */ /* 0x000fe20000000000 */
.L_x_2:
[----:B------:R-:W5:Y:S01]  /*0310*/  SHFL.IDX PT, R13, R2, RZ, 0x1f ;  /* 0x00001fff020d7589 */ /* 0x000f6200000e0000 */
[----:B------:R-:W1:Y:S01]  /*0320*/  S2UR UR12, SR_CTAID.X ;  /* 0x00000000000c79c3 */ /* 0x000e620000002500 */
[----:B------:R-:W-:Y:S02]  /*0330*/  LOP3.LUT R3, R3, 0xffffff80, RZ, 0xc0, !PT ;  /* 0xffffff8003037812 */ /* 0x000fe400078ec0ff */
[----:B------:R-:W-:Y:S01]  /*0340*/  ELECT P0, URZ, PT ;  /* 0x00000000003f782f */ /* 0x000fe20003800000 */
[----:B------:R2:W3:Y:S01]  /*0350*/  SHFL.IDX PT, R12, R2, RZ, 0x1f ;  /* 0x00001fff020c7589 */ /* 0x0004e200000e0000 */
[----:B------:R-:W-:Y:S01]  /*0360*/  ELECT P1, URZ, PT ;  /* 0x00000000003f782f */ /* 0x000fe20003820000 */
[----:B------:R-:W-:Y:S01]  /*0370*/  NOP ;  /* 0x0000000000007918 */ /* 0x000fe20000000000 */
[----:B------:R-:W-:Y:S01]  /*0380*/  IMAD.IADD R3, R4, 0x1, -R3 ;  /* 0x0000000104037824 */ /* 0x000fe200078e0a03 */
[----:B------:R-:W4:Y:S01]  /*0390*/  S2R R6, SR_CTAID.Y ;  /* 0x0000000000067919 */ /* 0x000f220000002600 */
[----:B0-----:R-:W-:Y:S01]  /*03a0*/  ULDC UR4, c[0x0][0x150] ;  /* 0x0000540000047ab9 */ /* 0x001fe20000000800 */
[----:B------:R-:W0:Y:S01]  /*03b0*/  LDC R14, c[0x0][0x144] ;  /* 0x00005100ff0e7b82 */ /* 0x000e220000000800 */
[----:B------:R-:W-:Y:S01]  /*03c0*/  UMOV UR11, 0x80 ;  /* 0x00000080000b7882 */ /* 0x000fe20000000000 */
[----:B------:R-:W-:Y:S01]  /*03d0*/  SHF.R.S32.HI R0, RZ, 0x1f, R3 ;  /* 0x0000001fff007819 */ /* 0x000fe20000011403 */
[----:B------:R-:W-:Y:S01]  /*03e0*/  NOP ;  /* 0x0000000000007918 */ /* 0x000fe20000000000 */
[C---:B------:R-:W-:Y:S01]  /*03f0*/  VIADD R35, R10.reuse, 0xffffffff ;  /* 0xffffffff0a237836 */ /* 0x040fe20000000000 */
[----:B------:R-:W-:Y:S01]  /*0400*/  ISETP.NE.AND P4, PT, R10, RZ, PT ;  /* 0x000000ff0a00720c */ /* 0x000fe20003f85270 */
[----:B------:R-:W-:Y:S01]  /*0410*/  IMAD.MOV.U32 R153, RZ, RZ, 0x1 ;  /* 0x00000001ff997424 */ /* 0x000fe200078e00ff */
[----:B------:R-:W-:Y:S01]  /*0420*/  LEA.HI R9, R0, R3, RZ, 0x3 ;  /* 0x0000000300097211 */ /* 0x000fe200078f18ff */
[----:B------:R-:W0:Y:S01]  /*0430*/  LDC R15, c[0x0][0x140] ;  /* 0x00005000ff0f7b82 */ /* 0x000e220000000800 */
[----:B------:R-:W-:-:S02]  /*0440*/  ISETP.GE.U32.AND P6, PT, R35, 0x2, PT ;  /* 0x000000022300780c */ /* 0x000fc40003fc6070 */
[--C-:B------:R-:W-:Y:S02]  /*0450*/  SHF.R.S32.HI R11, RZ, 0x3, R9.reuse ;  /* 0x00000003ff0b7819 */ /* 0x100fe40000011409 */
[----:B--2---:R-:W-:Y:S02]  /*0460*/  SHF.R.S32.HI R2, RZ, 0x1f, R9 ;  /* 0x0000001fff027819 */ /* 0x004fe40000011409 */
[----:B------:R-:W-:Y:S01]  /*0470*/  SHF.R.S32.HI R9, RZ, 0x1f, R8 ;  /* 0x0000001fff097819 */ /* 0x000fe20000011408 */
[----:B------:R-:W2:Y:S01]  /*0480*/  LDC R25, c[0x0][0x148] ;  /* 0x00005200ff197b82 */ /* 0x000ea20000000800 */
[----:B-----5:R-:W-:Y:S02]  /*0490*/  ISETP.NE.OR P0, PT, R13, RZ, !P0 ;  /* 0x000000ff0d00720c */ /* 0x020fe40004705670 */
[----:B-1----:R-:W-:Y:S02]  /*04a0*/  I2FP.F32.U32 R13, UR12 ;  /* 0x0000000c000d7c45 */ /* 0x002fe40008201000 */
[----:B------:R-:W-:-:S02]  /*04b0*/  LEA.HI R2, R2, R11, RZ, 0x2 ;  /* 0x0000000b02027211 */ /* 0x000fc400078f10ff */
[----:B------:R-:W-:Y:S01]  /*04c0*/  LEA.HI R9, R9, R8, RZ, 0x2 ;  /* 0x0000000809097211 */ /* 0x000fe200078f10ff */
[----:B------:R-:W-:Y:S01]  /*04d0*/  FMUL R13, R13, UR4 ;  /* 0x000000040d0d7c20 */ /* 0x000fe20008400000 */
[----:B---3--:R-:W-:Y:S01]  /*04e0*/  ISETP.NE.OR P1, PT, R12, RZ, !P1 ;  /* 0x000000ff0c00720c */ /* 0x008fe20004f25670 */
[----:B------:R-:W-:Y:S01]  /*04f0*/  ULDC UR4, c[0x0][0x154] ;  /* 0x0000550000047ab9 */ /* 0x000fe20000000800 */
[----:B------:R-:W-:Y:S02]  /*0500*/  LOP3.LUT R12, R2, 0xfffffffc, RZ, 0xc0, !PT ;  /* 0xfffffffc020c7812 */ /* 0x000fe400078ec0ff */
[----:B------:R-:W-:Y:S01]  /*0510*/  LOP3.LUT R9, R9, 0x3ffffffc, RZ, 0xc0, !PT ;  /* 0x3ffffffc09097812 */ /* 0x000fe200078ec0ff */
[----:B------:R-:W1:Y:S01]  /*0520*/  F2I.U32.TRUNC.NTZ R13, R13 ;  /* 0x0000000d000d7305 */ /* 0x000e62000020f000 */
[----:B------:R-:W-:Y:S01]  /*0530*/  SHF.R.S32.HI R2, RZ, 0x1f, R5 ;  /* 0x0000001fff027819 */ /* 0x000fe20000011405 */
[----:B------:R-:W-:Y:S01]  /*0540*/  IMAD.IADD R12, R11, 0x1, -R12 ;  /* 0x000000010b0c7824 */ /* 0x000fe200078e0a0c */
[----:B------:R-:W-:Y:S01]  /*0550*/  VOTEU.ALL UP1, P0 ;  /* 0x00000000003f7886 */ /* 0x000fe20000020000 */
[----:B------:R-:W-:Y:S01]  /*0560*/  IMAD.IADD R9, R8, 0x1, -R9 ;  /* 0x0000000108097824 */ /* 0x000fe200078e0a09 */
[----:B------:R-:W-:Y:S01]  /*0570*/  LEA.HI R2, R2, R5, RZ, 0x2 ;  /* 0x0000000502027211 */ /* 0x000fe200078f10ff */
[----:B------:R-:W-:Y:S01]  /*0580*/  VOTEU.ALL UP0, P0 ;  /* 0x00000000003f7886 */ /* 0x000fe20000000000 */
[----:B----4-:R-:W-:Y:S01]  /*0590*/  I2FP.F32.U32 R8, R6 ;  /* 0x0000000600087245 */ /* 0x010fe20000201000 */
[----:B------:R-:W-:Y:S01]  /*05a0*/  IMAD R9, R9, 0x4, R12 ;  /* 0x0000000409097824 */ /* 0x000fe200078e020c */
[----:B------:R-:W-:Y:S01]  /*05b0*/  LOP3.LUT R2, R2, 0xfffffffc, RZ, 0xc0, !PT ;  /* 0xfffffffc02027812 */ /* 0x000fe200078ec0ff */
[----:B------:R-:W-:Y:S01]  /*05c0*/  VOTEU.ALL UP2, P1 ;  /* 0x00000000003f7886 */ /* 0x000fe20000840000 */
[----:B------:R-:W3:Y:S01]  /*05d0*/  @!UP1 S2UR UR7, SR_CgaCtaId ;  /* 0x00000000000799c3 */ /* 0x000ee20000008800 */
[----:B------:R-:W-:Y:S01]  /*05e0*/  FMUL R8, R8, UR4 ;  /* 0x0000000408087c20 */ /* 0x000fe20008400000 */
[----:B------:R-:W-:Y:S01]  /*05f0*/  IMAD.SHL.U32 R152, R9, 0x4, RZ ;  /* 0x0000000409987824 */ /* 0x000fe200078e00ff */
[----:B------:R-:W-:Y:S01]  /*0600*/  UMOV UR4, 0x20 ;  /* 0x0000002000047882 */ /* 0x000fe20000000000 */
[----:B------:R-:W-:Y:S01]  /*0610*/  IMAD.IADD R5, R5, 0x1, -R2 ;  /* 0x0000000105057824 */ /* 0x000fe200078e0a02 */
[----:B------:R-:W-:Y:S01]  /*0620*/  LEA.HI R2, R9, R9, RZ, 0x1 ;  /* 0x0000000909027211 */ /* 0x000fe200078f08ff */
[----:B-1----:R-:W-:Y:S01]  /*0630*/  IMAD.MOV R13, RZ, RZ, -R13 ;  /* 0x000000ffff0d7224 */ /* 0x002fe200078e0a0d */
[----:B------:R-:W1:Y:S01]  /*0640*/  F2I.U32.TRUNC.NTZ R8, R8 ;  /* 0x0000000800087305 */ /* 0x000e62000020f000 */
[----:B------:R-:W4:Y:S01]  /*0650*/  @!UP2 S2UR UR10, SR_CgaCtaId ;  /* 0x00000000000aa9c3 */ /* 0x000f220000008800 */
[----:B------:R-:W-:Y:S01]  /*0660*/  LOP3.LUT R2, R2, 0xfffffffe, RZ, 0xc0, !PT ;  /* 0xfffffffe02027812 */ /* 0x000fe200078ec0ff */
[----:B0-----:R-:W-:Y:S01]  /*0670*/  IMAD R21, R14, R13, UR12 ;  /* 0x0000000c0e157e24 */ /* 0x001fe2000f8e020d */
[----:B------:R-:W-:Y:S01]  /*0680*/  @!UP1 UMOV UR6, 0x400 ;  /* 0x0000040000069882 */ /* 0x000fe20000000000 */
[----:B------:R-:W-:-:S04]  /*0690*/  @!UP1 UIADD3 UR4, -UR4, 0x100000, URZ ;  /* 0x0010000004049890 */ /* 0x000fc8000fffe13f */
[----:B------:R-:W-:Y:S02]  /*06a0*/  @!UP1 USHF.L.U32 UR5, UR4, 0xb, URZ ;  /* 0x0000000b04059899 */ /* 0x000fe4000800063f */
[----:B------:R-:W-:Y:S01]  /*06b0*/  @!UP1 USHF.L.U32 UR4, UR4, 0x1, URZ ;  /* 0x0000000104049899 */ /* 0x000fe2000800063f */
[C---:B------:R-:W-:Y:S01]  /*06c0*/  LOP3.LUT R152, R9.reuse, 0xc, R152, 0x78, !PT ;  /* 0x0000000c09987812 */ /* 0x040fe200078e7898 */
[----:B------:R-:W-:Y:S01]  /*06d0*/  IMAD.IADD R2, R9, 0x1, -R2 ;  /* 0x0000000109027824 */ /* 0x000fe200078e0a02 */
[----:B------:R-:W-:Y:S01]  /*06e0*/  @!UP2 UMOV UR9, 0x400 ;  /* 0x000004000009a882 */ /* 0x000fe20000000000 */
[----:B------:R-:W-:Y:S01]  /*06f0*/  VOTEU.ALL UP3, P1 ;  /* 0x00000000003f7886 */ /* 0x000fe20000860000 */
[----:B------:R-:W-:Y:S01]  /*0700*/  VOTEU.ALL UP4, P1 ;  /* 0x00000000003f7886 */ /* 0x000fe20000880000 */
[----:B------:R-:W-:Y:S01]  /*0710*/  VOTEU.ALL UP5, P1 ;  /* 0x00000000003f7886 */ /* 0x000fe200008a0000 */
[----:B------:R-:W-:Y:S01]  /*0720*/  ISETP.NE.AND P3, PT, R2, R21, PT ;  /* 0x000000150200720c */ /* 0x000fe20003f65270 */
[----:B------:R0:W0:Y:S01]  /*0730*/  SHFL.IDX PT, R14, R7, RZ, 0x1f ;  /* 0x00001fff070e7589 */ /* 0x00002200000e0000 */
[----:B------:R-:W-:Y:S01]  /*0740*/  ISETP.EQ.U32.AND P2, PT, R15, 0x1, PT ;  /* 0x000000010f00780c */ /* 0x000fe20003f42070 */
[----:B-1----:R-:W-:Y:S01]  /*0750*/  IMAD.MOV R20, RZ, RZ, -R8 ;  /* 0x000000ffff147224 */ /* 0x002fe200078e0a08 */
[----:B---3--:R-:W-:-:S02]  /*0760*/  @!UP1 ULEA UR8, UR7, UR6, 0x18 ;  /* 0x0000000607089291 */ /* 0x008fc4000f8ec03f */
[----:B------:R-:W-:-:S04]  /*0770*/  @!UP2 UIADD3 UR6, -UR11, 0x100000, URZ ;  /* 0x001000000b06a890 */ /* 0x000fc8000fffe13f */
[----:B------:R-:W-:Y:S02]  /*0780*/  @!UP2 USHF.L.U32 UR7, UR6, 0xb, URZ ;  /* 0x0000000b0607a899 */ /* 0x000fe4000800063f */
[----:B------:R-:W-:Y:S01]  /*0790*/  @!UP2 USHF.L.U32 UR6, UR6, 0x1, URZ ;  /* 0x000000010606a899 */ /* 0x000fe2000800063f */
[----:B--2---:R-:W-:Y:S01]  /*07a0*/  IMAD R9, R25, R20, R6 ;  /* 0x0000001419097224 */ /* 0x004fe200078e0206 */
[----:B------:R-:W-:Y:S01]  /*07b0*/  VOTEU.ALL UP1, P0 ;  /* 0x00000000003f7886 */ /* 0x000fe20000020000 */
[----:B------:R-:W-:Y:S01]  /*07c0*/  LOP3.LUT P0, RZ, R3, 0x7, RZ, 0xc0, !PT ;  /* 0x0000000703ff7812 */ /* 0x000fe2000780c0ff */
[----:B----4-:R-:W-:Y:S01]  /*07d0*/  @!UP2 ULEA UR9, UR10, UR9, 0x18 ;  /* 0x000000090a09a291 */ /* 0x010fe2000f8ec03f */
[----:B------:R-:W-:Y:S01]  /*07e0*/  @P3 LEA.HI R2, R152, R152, RZ, 0x1 ;  /* 0x0000009898023211 */ /* 0x000fe200078f08ff */
[----:B------:R-:W-:Y:S01]  /*07f0*/  VOTEU.ALL UP2, P1 ;  /* 0x00000000003f7886 */ /* 0x000fe20000840000 */
[----:B------:R-:W-:Y:S01]  /*0800*/  ISETP.NE.AND P1, PT, R5, 0x3, PT ;  /* 0x000000030500780c */ /* 0x000fe20003f25270 */
[----:B------:R-:W1:Y:S02]  /*0810*/  FENCE.VIEW.ASYNC.S ;  /* 0x00000000000073c6 */ /* 0x000e640000000000 */
[----:B-1----:R1:W2:Y:S01]  /*0820*/  @!UP0 SYNCS.EXCH.64 URZ, [UR8+0x80], UR4 ;  /* 0x00008004083f85b2 */ /* 0x0022a20008000100 */
[----:B------:R-:W-:-:S02]  /*0830*/  @P3 SHF.R.S32.HI R2, RZ, 0x1, R2 ;  /* 0x00000001ff023819 */ /* 0x000fc40000011402 */
[----:B------:R-:W-:Y:S02]  /*0840*/  ISETP.EQ.OR P1, PT, R5, RZ, !P1 ;  /* 0x000000ff0500720c */ /* 0x000fe40004f22670 */
[----:B------:R-:W-:Y:S02]  /*0850*/  @P3 ISETP.NE.AND P5, PT, R2, R9, PT ;  /* 0x000000090200320c */ /* 0x000fe40003fa5270 */
[----:B------:R-:W-:Y:S02]  /*0860*/  ISETP.LT.U32.AND P0, PT, R152, 0x4, !P0 ;  /* 0x000000049800780c */ /* 0x000fe40004701070 */
[----:B------:R-:W-:Y:S02]  /*0870*/  ISETP.EQ.AND P1, PT, R10, RZ, P1 ;  /* 0x000000ff0a00720c */ /* 0x000fe40000f22270 */
[----:B------:R-:W-:Y:S02]  /*0880*/  SEL R2, RZ, 0x1, !P0 ;  /* 0x00000001ff027807 */ /* 0x000fe40004000000 */
[----:B------:R-:W-:-:S02]  /*0890*/  @P3 SEL R153, RZ, 0x1, P5 ;  /* 0x00000001ff993807 */ /* 0x000fc40002800000 */
[----:B------:R-:W-:Y:S01]  /*08a0*/  SEL R16, RZ, 0x1, !P1 ;  /* 0x00000001ff107807 */ /* 0x000fe20004800000 */
[----:B------:R1:W3:Y:S01]  /*08b0*/  @!UP1 SYNCS.EXCH.64 URZ, [UR8+0x88], UR4 ;  /* 0x00008804083f95b2 */ /* 0x0002e20008000100 */
[----:B------:R-:W-:Y:S01]  /*08c0*/  NOP ;  /* 0x0000000000007918 */ /* 0x000fe20000000000 */
[----:B------:R-:W-:Y:S02]  /*08d0*/  LOP3.LUT R153, R153, R2, RZ, 0xc0, !PT ;  /* 0x0000000299997212 */ /* 0x000fe400078ec0ff */
[----:B------:R-:W-:Y:S01]  /*08e0*/  SEL R16, R16, 0x2, P6 ;  /* 0x0000000210107807 */ /* 0x000fe20003000000 */
[----:B------:R1:W4:Y:S01]  /*08f0*/  @!UP2 SYNCS.EXCH.64 URZ, [UR9+0x60], UR6 ;  /* 0x00006006093fa5b2 */ /* 0x0003220008000100 */
[----:B------:R1:W0:Y:S01]  /*0900*/  @!UP3 SYNCS.EXCH.64 URZ, [UR9+0x68], UR6 ;  /* 0x00006806093fb5b2 */ /* 0x0002220008000100 */
[----:B------:R1:W0:Y:S01]  /*0910*/  @!UP4 SYNCS.EXCH.64 URZ, [UR9+0x70], UR6 ;  /* 0x00007006093fc5b2 */ /* 0x0002220008000100 */
[----:B------:R1:W0:Y:S01]  /*0920*/  @!UP5 SYNCS.EXCH.64 URZ, [UR9+0x78], UR6 ;  /* 0x00007806093fd5b2 */ /* 0x0002220008000100 */
[----:B------:R-:W-:Y:S01]  /*0930*/  NOP ;  /* 0x0000000000007918 */ /* 0x000fe20000000000 */
[----:B-12---:R-:W-:Y:S05]  /*0940*/  @!P2 BRA `(.L_x_3) ;  /* 0x000000000008a947 */ /* 0x006fea0003800000 */
[----:B0--34-:R-:W-:Y:S01]  /*0950*/  UCGABAR_ARV ;  /* 0x00000000000079c7 */ /* 0x019fe20008000000 */
[----:B------:R-:W-:Y:S05]  /*0960*/  BRA `(.L_x_4) ;  /* 0x0000000000047947 */ /* 0x000fea0003800000 */
.L_x_3:
[----:B0--34-:R-:W-:Y:S01]  /*0970*/  NOP ;  /* 0x0000000000007918 */ /* 0x019fe20000000000 */
.L_x_4:
[----:B------:R-:W-:Y:S01]  /*0980*/  ULDC.64 UR4, c[0x0][0x598] ;  /* 0x0001660000047ab9 */ /* 0x000fe20000000a00 */
[----:B------:R-:W-:Y:S01]  /*0990*/  ULDC.64 UR36, c[0x0][0x208] ;  /* 0x0000820000247ab9 */ /* 0x000fe20000000a00 */
[----:B------:R-:W-:-:S04]  /*09a0*/  ISETP.NE.U32.AND P0, PT, RZ, UR4, PT ;  /* 0x00000004ff007c0c */ /* 0x000fc8000bf05070 */
[----:B------:R-:W-:-:S13]  /*09b0*/  ISETP.NE.AND.EX P0, PT, RZ, UR5, PT, P0 ;  /* 0x00000005ff007c0c */ /* 0x000fda000bf05300 */
[----:B------:R-:W-:Y:S05]  /*09c0*/  @!P0 BRA `(.L_x_5) ;  /* 0x00000000001c8947 */ /* 0x000fea0003800000 */
[----:B------:R-:W0:Y:S02]  /*09d0*/  LDC.64 R8, c[0x0][0x598] ;  /* 0x00016600ff087b82 */ /* 0x000e240000000a00 */
[----:B0-----:R-:W2:Y:S02]  /*09e0*/  LDG.E.64 R8, desc[UR36][R8.64] ;  /* 0x0000002408087981 */ /* 0x001ea4000c1e1b00 */
[----:B--2---:R-:W-:-:S04]  /*09f0*/  ISETP.NE.U32.AND P0, PT, R8, RZ, PT ;  /* 0x000000ff0800720c */ /* 0x004fc80003f05070 */
[----:B------:R-:W-:-:S13]  /*0a00*/  ISETP.NE.AND.EX P0, PT, R9, RZ, PT, P0 ;  /* 0x000000ff0900720c */ /* 0x000fda0003f05300 */
[----:B------:R-:W-:Y:S05]  /*0a10*/  @!P0 BRA `(.L_x_5) ;  /* 0x0000000000088947 */ /* 0x000fea0003800000 */
[----:B------:R0:W5:Y:S01]  /*0a20*/  LD.E R154, desc[UR36][R8.64] ;  /* 0x00000024089a7980 */ /* 0x000162000c101900 */
[----:B------:R-:W-:Y:S05]  /*0a30*/  BRA `(.L_x_6) ;  /* 0x0000000000247947 */ /* 0x000fea0003800000 */
.L_x_5:
[----:B------:R-:W-:Y:S02]  /*0a40*/  ULDC.64 UR4, c[0x0][0x588] ;  /* 0x0001620000047ab9 */ /* 0x000fe40000000a00 */
[----:B------:R-:W-:-:S04]  /*0a50*/  ISETP.NE.U32.AND P0, PT, RZ, UR4, PT ;  /* 0x00000004ff007c0c */ /* 0x000fc8000bf05070 */
[----:B------:R-:W-:-:S13]  /*0a60*/  ISETP.NE.AND.EX P0, PT, RZ, UR5, PT, P0 ;  /* 0x00000005ff007c0c */ /* 0x000fda000bf05300 */
[----:B------:R-:W-:Y:S05]  /*0a70*/  @!P0 BRA `(.L_x_7) ;  /* 0x00000000000c8947 */ /* 0x000fea0003800000 */
[----:B------:R-:W0:Y:S02]  /*0a80*/  LDC.64 R154, c[0x0][0x588] ;  /* 0x00016200ff9a7b82 */ /* 0x000e240000000a00 */
[----:B0-----:R1:W5:Y:S01]  /*0a90*/  LDG.E R154, desc[UR36][R154.64] ;  /* 0x000000249a9a7981 */ /* 0x001362000c1e1900 */
[----:B------:R-:W-:Y:S05]  /*0aa0*/  BRA `(.L_x_6) ;  /* 0x0000000000087947 */ /* 0x000fea0003800000 */
.L_x_7:
[----:B------:R-:W-:Y:S02]  /*0ab0*/  ULDC UR4, c[0x0][0x580] ;  /* 0x0001600000047ab9 */ /* 0x000fe40000000800 */
[----:B------:R-:W-:-:S07]  /*0ac0*/  IMAD.U32 R154, RZ, RZ, UR4 ;  /* 0x00000004ff9a7e24 */ /* 0x000fce000f8e00ff */
.L_x_6:
[----:B------:R-:W-:Y:S02]  /*0ad0*/  ULDC.64 UR4, c[0x0][0x5a0] ;  /* 0x0001680000047ab9 */ /* 0x000fe40000000a00 */
[----:B------:R-:W-:-:S04]  /*0ae0*/  ISETP.NE.U32.AND P0, PT, RZ, UR4, PT ;  /* 0x00000004ff007c0c */ /* 0x000fc8000bf05070 */
[----:B------:R-:W-:-:S13]  /*0af0*/  ISETP.NE.AND.EX P0, PT, RZ, UR5, PT, P0 ;  /* 0x00000005ff007c0c */ /* 0x000fda000bf05300 */
[----:B------:R-:W-:Y:S05]  /*0b00*/  @!P0 BRA `(.L_x_8) ;  /* 0x00000000001c8947 */ /* 0x000fea0003800000 */
[----:B0-----:R-:W0:Y:S02]  /*0b10*/  LDC.64 R8, c[0x0][0x5a0] ;  /* 0x00016800ff087b82 */ /* 0x001e240000000a00 */
[----:B0-----:R-:W2:Y:S02]  /*0b20*/  LDG.E.64 R8, desc[UR36][R8.64] ;  /* 0x0000002408087981 */ /* 0x001ea4000c1e1b00 */
[----:B--2---:R-:W-:-:S04]  /*0b30*/  ISETP.NE.U32.AND P0, PT, R8, RZ, PT ;  /* 0x000000ff0800720c */ /* 0x004fc80003f05070 */
[----:B------:R-:W-:-:S13]  /*0b40*/  ISETP.NE.AND.EX P0, PT, R9, RZ, PT, P0 ;  /* 0x000000ff0900720c */ /* 0x000fda0003f05300 */
[----:B------:R-:W-:Y:S05]  /*0b50*/  @!P0 BRA `(.L_x_8) ;  /* 0x0000000000088947 */ /* 0x000fea0003800000 */
[----:B-1----:R0:W5:Y:S01]  /*0b60*/  LD.E R155, desc[UR36][R8.64] ;  /* 0x00000024089b7980 */ /* 0x002162000c101900 */
[----:B------:R-:W-:Y:S05]  /*0b70*/  BRA `(.L_x_9) ;  /* 0x0000000000247947 */ /* 0x000fea0003800000 */
.L_x_8:
[----:B------:R-:W-:Y:S02]  /*0b80*/  ULDC.64 UR4, c[0x0][0x590] ;  /* 0x0001640000047ab9 */ /* 0x000fe40000000a00 */
[----:B------:R-:W-:-:S04]  /*0b90*/  ISETP.NE.U32.AND P0, PT, RZ, UR4, PT ;  /* 0x00000004ff007c0c */ /* 0x000fc8000bf05070 */
[----:B------:R-:W-:-:S13]  /*0ba0*/  ISETP.NE.AND.EX P0, PT, RZ, UR5, PT, P0 ;  /* 0x00000005ff007c0c */ /* 0x000fda000bf05300 */
[----:B------:R-:W-:Y:S05]  /*0bb0*/  @!P0 BRA `(.L_x_10) ;  /* 0x00000000000c8947 */ /* 0x000fea0003800000 */
[----:B0-----:R-:W1:Y:S02]  /*0bc0*/  LDC.64 R8, c[0x0][0x590] ;  /* 0x00016400ff087b82 */ /* 0x001e640000000a00 */
[----:B-1----:R1:W5:Y:S01]  /*0bd0*/  LDG.E R155, desc[UR36][R8.64] ;  /* 0x00000024089b7981 */ /* 0x002362000c1e1900 */
[----:B------:R-:W-:Y:S05]  /*0be0*/  BRA `(.L_x_9) ;  /* 0x0000000000087947 */ /* 0x000fea0003800000 */
.L_x_10:
[----:B------:R-:W-:Y:S02]  /*0bf0*/  ULDC UR4, c[0x0][0x584] ;  /* 0x0001610000047ab9 */ /* 0x000fe40000000800 */
[----:B-1----:R-:W-:-:S07]  /*0c00*/  IMAD.U32 R155, RZ, RZ, UR4 ;  /* 0x00000004ff9b7e24 */ /* 0x002fce000f8e00ff */
.L_x_9:
[----:B------:R-:W2:Y:S01]  /*0c10*/  LDC R2, c[0x0][0x65c] ;  /* 0x00019700ff027b82 */ /* 0x000ea20000000800 */
[----:B------:R-:W-:Y:S01]  /*0c20*/  ULDC UR6, c[0x0][0x28c] ;  /* 0x0000a30000067ab9 */ /* 0x000fe20000000800 */
[----:B------:R-:W-:Y:S01]  /*0c30*/  ISETP.NE.AND P0, PT, R10, 0x2, PT ;  /* 0x000000020a00780c */ /* 0x000fe20003f05270 */
[----:B------:R-:W-:Y:S01]  /*0c40*/  UIADD3 UR6, UR6, 0x3f, URZ ;  /* 0x0000003f06067890 */ /* 0x000fe2000fffe03f */
[----:B01----:R-:W-:Y:S01]  /*0c50*/  IMAD.U32 R8, RZ, RZ, UR12 ;  /* 0x0000000cff087e24 */ /* 0x003fe2000f8e00ff */
[----:B------:R-:W-:Y:S01]  /*0c60*/  UMOV UR38, URZ ;  /* 0x0000003f00267c82 */ /* 0x000fe20008000000 */
[----:B------:R-:W-:Y:S01]  /*0c70*/  IMAD.MOV.U32 R9, RZ, RZ, RZ ;  /* 0x000000ffff097224 */ /* 0x000fe200078e00ff */
[----:B------:R-:W-:Y:S01]  /*0c80*/  USHF.R.S32.HI UR7, URZ, 0x1f, UR6 ;  /* 0x0000001f3f077899 */ /* 0x000fe20008011406 */
[----:B------:R-:W-:Y:S01]  /*0c90*/  UMOV UR39, URZ ;  /* 0x0000003f00277c82 */ /* 0x000fe20008000000 */
[----:B------:R-:W-:Y:S02]  /*0ca0*/  ULDC.64 UR8, c[0x0][0x650] ;  /* 0x0001940000087ab9 */ /* 0x000fe40000000a00 */
[----:B------:R-:W-:-:S04]  /*0cb0*/  ULEA.HI UR7, UR7, UR6, URZ, 0x6 ;  /* 0x0000000607077291 */ /* 0x000fc8000f8f303f */
[----:B------:R-:W-:Y:S01]  /*0cc0*/  USHF.R.S32.HI UR40, URZ, 0x6, UR7 ;  /* 0x000000063f287899 */ /* 0x000fe20008011407 */
[----:B--2---:R-:W-:-:S13]  /*0cd0*/  ISETP.NE.AND P1, PT, R2, 0x1, PT ;  /* 0x000000010200780c */ /* 0x004fda0003f25270 */
[----:B------:R-:W0:Y:S01]  /*0ce0*/  @P1 LDC R19, c[0x0][0x10] ;  /* 0x00000400ff131b82 */ /* 0x000e220000000800 */
[----:B------:R-:W-:Y:S02]  /*0cf0*/  @P1 IMAD.MOV.U32 R7, RZ, RZ, RZ ;  /* 0x000000ffff071224 */ /* 0x000fe400078e00ff */
[----:B------:R-:W-:-:S05]  /*0d00*/  @P1 IMAD.MOV.U32 R17, RZ, RZ, RZ ;  /* 0x000000ffff111224 */ /* 0x000fca00078e00ff */
[----:B------:R-:W1:Y:S01]  /*0d10*/  @!P1 LDC R11, c[0x0][0xc] ;  /* 0x00000300ff0b9b82 */ /* 0x000e620000000800 */
[----:B------:R-:W-:Y:S01]  /*0d20*/  ULDC UR4, c[0x0][0xc] ;  /* 0x0000030000047ab9 */ /* 0x000fe20000000800 */
[----:B------:R-:W-:Y:S02]  /*0d30*/  ULDC UR5, c[0x0][0x10] ;  /* 0x0000040000057ab9 */ /* 0x000fe40000000800 */
[----:B------:R-:W-:-:S04]  /*0d40*/  UIMAD.WIDE.U32 UR4, UR4, UR5, URZ ;  /* 0x00000005040472a5 */ /* 0x000fc8000f8e003f */
[----:B------:R-:W2:Y:S01]  /*0d50*/  LDC R2, c[0x0][0x14] ;  /* 0x00000500ff027b82 */ /* 0x000ea20000000800 */
[----:B0-----:R-:W-:-:S04]  /*0d60*/  @P1 IMAD.WIDE.U32 R18, R19, UR12, R6 ;  /* 0x0000000c13121c25 */ /* 0x001fc8000f8e0006 */
[----:B------:R-:W-:Y:S02]  /*0d70*/  @P1 IMAD.IADD R17, R19, 0x1, R17 ;  /* 0x0000000113111824 */ /* 0x000fe400078e0211 */
[----:B-1----:R-:W-:-:S04]  /*0d80*/  @!P1 IMAD.WIDE.U32 R8, R6, R11, R8 ;  /* 0x0000000b06089225 */ /* 0x002fc800078e0008 */
[----:B------:R-:W-:Y:S02]  /*0d90*/  @!P1 IMAD.MOV.U32 R18, RZ, RZ, R8 ;  /* 0x000000ffff129224 */ /* 0x000fe400078e0008 */
[----:B------:R-:W-:Y:S02]  /*0da0*/  @!P1 IMAD.MOV.U32 R17, RZ, RZ, R9 ;  /* 0x000000ffff119224 */ /* 0x000fe400078e0009 */
[----:B--2---:R-:W-:-:S04]  /*0db0*/  IMAD.WIDE.U32 R12, R2, UR4, RZ ;  /* 0x00000004020c7c25 */ /* 0x004fc8000f8e00ff */
[----:B------:R-:W-:Y:S01]  /*0dc0*/  IMAD R23, R2, UR5, RZ ;  /* 0x0000000502177c24 */ /* 0x000fe2000f8e02ff */
[----:B------:R0:W-:Y:S03]  /*0dd0*/  STL.64 [R1], R12 ;  /* 0x0000000c01007387 */ /* 0x0001e60000100a00 */
[----:B------:R-:W-:Y:S01]  /*0de0*/  IMAD.IADD R23, R13, 0x1, R23 ;  /* 0x000000010d177824 */ /* 0x000fe200078e0217 */
[----:B------:R-:W-:Y:S06]  /*0df0*/  @P0 BRA `(.L_x_11) ;  /* 0x0000000000200947 */ /* 0x000fec0003800000 */
[----:B------:R-:W-:Y:S01]  /*0e00*/  UISETP.GE.U32.AND UP0, UPT, UR40, 0x5, UPT ;  /* 0x000000052800788c */ /* 0x000fe2000bf06070 */
[----:B------:R-:W-:Y:S01]  /*0e10*/  IADD3 R18, P0, R18, R12, RZ ;  /* 0x0000000c12127210 */ /* 0x000fe20007f1e0ff */
[----:B------:R-:W-:Y:S01]  /*0e20*/  UIMAD.WIDE.U32 UR4, UR40, -0x33333333, URZ ;  /* 0xcccccccd280478a5 */ /* 0x000fe2000f8e003f */
[----:B------:R-:W-:-:S03]  /*0e30*/  UMOV UR39, URZ ;  /* 0x0000003f00277c82 */ /* 0x000fc60008000000 */
[----:B------:R-:W-:Y:S01]  /*0e40*/  USHF.R.U32.HI UR4, URZ, 0x2, UR5 ;  /* 0x000000023f047899 */ /* 0x000fe20008011605 */
[----:B------:R-:W-:-:S03]  /*0e50*/  IMAD.X R17, R23, 0x1, R17, P0 ;  /* 0x0000000117117824 */ /* 0x000fc600000e0611 */
[----:B------:R-:W-:Y:S02]  /*0e60*/  UIMAD UR38, UR4, -0x5, UR40 ;  /* 0xfffffffb042678a4 */ /* 0x000fe4000f8e0228 */
[----:B------:R-:W-:-:S12]  /*0e70*/  @UP0 ULOP3.LUT UR39, UR4, 0x1, URZ, 0xc0, !UPT ;  /* 0x0000000104270892 */ /* 0x000fd8000f8ec03f */
.L_x_11:
[----:B------:R-:W-:Y:S01]  /*0e80*/  ISETP.GE.U32.AND P0, PT, R18, UR8, PT ;  /* 0x0000000812007c0c */ /* 0x000fe2000bf06070 */
[----:B------:R-:W-:Y:S01]  /*0e90*/  IMAD.MOV.U32 R19, RZ, RZ, -0x1 ;  /* 0xffffffffff137424 */ /* 0x000fe200078e00ff */
[----:B------:R-:W-:Y:S01]  /*0ea0*/  PRMT R8, RZ, 0x7610, R8 ;  /* 0x00007610ff087816 */ /* 0x000fe20000000008 */
[----:B------:R-:W-:Y:S01]  /*0eb0*/  IMAD.MOV.U32 R22, RZ, RZ, -0x1 ;  /* 0xffffffffff167424 */ /* 0x000fe200078e00ff */
[----:B------:R-:W-:Y:S01]  /*0ec0*/  ISETP.GE.U32.AND.EX P0, PT, R17, UR9, PT, P0 ;  /* 0x0000000911007c0c */ /* 0x000fe2000bf06100 */
[----:B------:R-:W-:-:S12]  /*0ed0*/  IMAD.MOV.U32 R2, RZ, RZ, -0x1 ;  /* 0xffffffffff027424 */ /* 0x000fd800078e00ff */
[----:B------:R-:W-:Y:S05]  /*0ee0*/  @P0 BRA `(.L_x_12) ;  /* 0x00000004002c0947 */ /* 0x000fea0003800000 */
[----:B------:R-:W1:Y:S01]  /*0ef0*/  LDC.64 R26, c[0x0][0x628] ;  /* 0x00018a00ff1a7b82 */ /* 0x000e620000000a00 */
[----:B------:R-:W-:Y:S02]  /*0f00*/  IMAD.MOV.U32 R8, RZ, RZ, R18 ;  /* 0x000000ffff087224 */ /* 0x000fe400078e0012 */
[----:B------:R-:W-:-:S05]  /*0f10*/  IMAD.MOV.U32 R9, RZ, RZ, R17 ;  /* 0x000000ffff097224 */ /* 0x000fca00078e0011 */
[----:B------:R-:W2:Y:S08]  /*0f20*/  LDC R2, c[0x0][0x630] ;  /* 0x00018c00ff027b82 */ /* 0x000eb00000000800 */
[----:B------:R-:W3:Y:S01]  /*0f30*/  LDC.64 R28, c[0x0][0x620] ;  /* 0x00018800ff1c7b82 */ /* 0x000ee20000000a00 */
[----:B-1----:R-:W-:-:S04]  /*0f40*/  ISETP.NE.U32.AND P0, PT, R26, RZ, PT ;  /* 0x000000ff1a00720c */ /* 0x002fc80003f05070 */
[----:B------:R-:W-:-:S13]  /*0f50*/  ISETP.NE.AND.EX P0, PT, R27, RZ, PT, P0 ;  /* 0x000000ff1b00720c */ /* 0x000fda0003f05300 */
[----:B--23--:R-:W-:Y:S05]  /*0f60*/  @!P0 BRA `(.L_x_13) ;  /* 0x0000000000288947 */ /* 0x00cfea0003800000 */
[----:B0-----:R-:W0:Y:S02]  /*0f70*/  LDC R13, c[0x0][0x634] ;  /* 0x00018d00ff0d7b82 */ /* 0x001e240000000800 */
[----:B0-----:R-:W-:-:S05]  /*0f80*/  IADD3 R13, P0, R18, R13, RZ ;  /* 0x0000000d120d7210 */ /* 0x001fca0007f1e0ff */
[----:B------:R-:W-:-:S04]  /*0f90*/  IMAD.X R15, RZ, RZ, R17, P0 ;  /* 0x000000ffff0f7224 */ /* 0x000fc800000e0611 */
[----:B------:R-:W-:-:S04]  /*0fa0*/  IMAD.WIDE.U32 R8, R15, R26, RZ ;  /* 0x0000001a0f087225 */ /* 0x000fc800078e00ff */
[----:B------:R-:W-:-:S04]  /*0fb0*/  IMAD.WIDE.U32 R10, P0, R13, R27, R8 ;  /* 0x0000001b0d0a7225 */ /* 0x000fc80007800008 */
[----:B------:R-:W-:-:S04]  /*0fc0*/  IMAD.WIDE.U32 R8, R13, R26, RZ ;  /* 0x0000001a0d087225 */ /* 0x000fc800078e00ff */
[----:B------:R-:W-:Y:S01]  /*0fd0*/  IMAD.X R13, RZ, RZ, RZ, P0 ;  /* 0x000000ffff0d7224 */ /* 0x000fe200000e06ff */
[----:B------:R-:W-:Y:S01]  /*0fe0*/  IADD3 RZ, P0, R9, R10, RZ ;  /* 0x0000000a09ff7210 */ /* 0x000fe20007f1e0ff */
[----:B------:R-:W-:-:S04]  /*0ff0*/  IMAD.MOV.U32 R12, RZ, RZ, R11 ;  /* 0x000000ffff0c7224 */ /* 0x000fc800078e000b */
[----:B------:R-:W-:-:S08]  /*1000*/  IMAD.WIDE.U32.X R8, R15, R27, R12, P0 ;  /* 0x0000001b0f087225 */ /* 0x000fd000000e040c */
.L_x_13:
[----:B------:R-:W1:Y:S01]  /*1010*/  LDC.64 R32, c[0x0][0x640] ;  /* 0x00019000ff207b82 */ /* 0x000e620000000a00 */
[-C--:B------:R-:W-:Y:S01]  /*1020*/  SHF.R.U64 R30, R8, R2.reuse, R9 ;  /* 0x00000002081e7219 */ /* 0x080fe20000001209 */
[----:B------:R-:W-:Y:S01]  /*1030*/  IMAD.MOV.U32 R19, RZ, RZ, R17 ;  /* 0x000000ffff137224 */ /* 0x000fe200078e0011 */
[----:B------:R-:W-:Y:S01]  /*1040*/  SHF.R.U32.HI R2, RZ, R2, R9 ;  /* 0x00000002ff027219 */ /* 0x000fe20000011609 */
[----:B------:R-:W-:Y:S01]  /*1050*/  IMAD.MOV.U32 R26, RZ, RZ, 0x1 ;  /* 0x00000001ff1a7424 */ /* 0x000fe200078e00ff */
[----:B------:R-:W-:-:S03]  /*1060*/  IADD3 R11, P0, RZ, -R30, RZ ;  /* 0x8000001eff0b7210 */ /* 0x000fc60007f1e0ff */
[----:B------:R-:W2:Y:S02]  /*1070*/  LDC R10, c[0x0][0x618] ;  /* 0x00018600ff0a7b82 */ /* 0x000ea40000000800 */
[----:B------:R-:W-:-:S04]  /*1080*/  IMAD.X R9, RZ, RZ, ~R2, P0 ;  /* 0x000000ffff097224 */ /* 0x000fc800000e0e02 */
[-C--:B------:R-:W-:Y:S02]  /*1090*/  IMAD R2, R9, R28.reuse, RZ ;  /* 0x0000001c09027224 */ /* 0x080fe400078e02ff */
[----:B0-----:R-:W0:Y:S01]  /*10a0*/  LDC R13, c[0x0][0x608] ;  /* 0x00018200ff0d7b82 */ /* 0x001e220000000800 */
[----:B------:R-:W-:-:S04]  /*10b0*/  IMAD.WIDE.U32 R8, R11, R28, R18 ;  /* 0x0000001c0b087225 */ /* 0x000fc800078e0012 */
[----:B------:R-:W-:Y:S02]  /*10c0*/  IMAD R11, R11, R29, R2 ;  /* 0x0000001d0b0b7224 */ /* 0x000fe400078e0202 */
[----:B------:R-:W-:Y:S01]  /*10d0*/  IMAD.MOV.U32 R2, RZ, RZ, -0x1 ;  /* 0xffffffffff027424 */ /* 0x000fe200078e00ff */
[----:B------:R-:W3:Y:S01]  /*10e0*/  LDC R31, c[0x0][0x658] ;  /* 0x00019600ff1f7b82 */ /* 0x000ee20000000800 */
[----:B------:R-:W-:Y:S01]  /*10f0*/  IMAD.IADD R9, R9, 0x1, R11 ;  /* 0x0000000109097824 */ /* 0x000fe200078e020b */
[----:B-1----:R-:W-:-:S04]  /*1100*/  ISETP.NE.U32.AND P0, PT, R32, RZ, PT ;  /* 0x000000ff2000720c */ /* 0x002fc80003f05070 */
[----:B------:R-:W-:Y:S02]  /*1110*/  ISETP.NE.AND.EX P0, PT, R33, RZ, PT, P0 ;  /* 0x000000ff2100720c */ /* 0x000fe40003f05300 */
[----:B------:R-:W1:Y:S01]  /*1120*/  LDC R29, c[0x0][0x600] ;  /* 0x00018000ff1d7b82 */ /* 0x000e620000000800 */
[-CC-:B--2---:R-:W-:Y:S02]  /*1130*/  SHF.R.U64 R27, R8, R10.reuse, R9.reuse ;  /* 0x0000000a081b7219 */ /* 0x184fe40000001209 */
[----:B------:R-:W-:-:S05]  /*1140*/  SHF.R.U32.HI R8, RZ, R10, R9 ;  /* 0x0000000aff087219 */ /* 0x000fca0000011609 */
[----:B------:R-:W2:Y:S01]  /*1150*/  LDC R22, c[0x0][0x648] ;  /* 0x00019200ff167b82 */ /* 0x000ea20000000800 */
[-CC-:B0-----:R-:W-:Y:S02]  /*1160*/  SHF.R.U64 R34, R27, R13.reuse, R8.reuse ;  /* 0x0000000d1b227219 */ /* 0x181fe40000001208 */
[----:B------:R-:W-:-:S05]  /*1170*/  SHF.R.U32.HI R8, RZ, R13, R8 ;  /* 0x0000000dff087219 */ /* 0x000fca0000011608 */
[----:B------:R-:W0:Y:S01]  /*1180*/  LDC R24, c[0x0][0x638] ;  /* 0x00018e00ff187b82 */ /* 0x000e220000000800 */
[-CC-:B---3--:R-:W-:Y:S02]  /*1190*/  SHF.R.U64 R36, R34, R31.reuse, R8.reuse ;  /* 0x0000001f22247219 */ /* 0x188fe40000001208 */
[-C--:B------:R-:W-:Y:S02]  /*11a0*/  SHF.L.U32 R2, R2, R31.reuse, RZ ;  /* 0x0000001f02027219 */ /* 0x080fe400000006ff */
[----:B------:R-:W-:Y:S01]  /*11b0*/  SHF.R.U32.HI R9, RZ, R31, R8 ;  /* 0x0000001fff097219 */ /* 0x000fe20000011608 */
[----:B------:R-:W-:Y:S01]  /*11c0*/  IMAD.MOV.U32 R8, RZ, RZ, R36 ;  /* 0x000000ffff087224 */ /* 0x000fe200078e0024 */
[----:B------:R-:W-:Y:S01]  /*11d0*/  LOP3.LUT R15, RZ, R2, RZ, 0x33, !PT ;  /* 0x00000002ff0f7212 */ /* 0x000fe200078e33ff */
[----:B------:R-:W3:Y:S01]  /*11e0*/  LDC R28, c[0x0][0x610] ;  /* 0x00018400ff1c7b82 */ /* 0x000ee20000000800 */
[----:B------:R-:W-:Y:S05]  /*11f0*/  @!P0 BRA `(.L_x_14) ;  /* 0x0000000000288947 */ /* 0x000fea0003800000 */
[----:B------:R-:W4:Y:S02]  /*1200*/  LDC R13, c[0x0][0x64c] ;  /* 0x00019300ff0d7b82 */ /* 0x000f240000000800 */
[----:B----4-:R-:W-:-:S05]  /*1210*/  IADD3 R13, P0, R36, R13, RZ ;  /* 0x0000000d240d7210 */ /* 0x010fca0007f1e0ff */
        /* <DEDUP_REMOVED lines=8> */
.L_x_14:
[----:B--2---:R-:W-:Y:S01]  /*12a0*/  SHF.R.U64 R7, R8, R22, R9 ;  /* 0x0000001608077219 */ /* 0x004fe20000001209 */
[----:B-1----:R-:W-:Y:S01]  /*12b0*/  VIADD R8, R29, 0xffffffff ;  /* 0xffffffff1d087836 */ /* 0x002fe20000000000 */
[----:B------:R-:W-:Y:S01]  /*12c0*/  SHF.L.U32 R2, R26, R31, RZ ;  /* 0x0000001f1a027219 */ /* 0x000fe200000006ff */
[----:B------:R-:W-:Y:S01]  /*12d0*/  @P1 IMAD R21, R25, R20, R6 ;  /* 0x0000001419151224 */ /* 0x000fe200078e0206 */
[----:B------:R-:W-:Y:S01]  /*12e0*/  LOP3.LUT R15, R34, R15, RZ, 0xc0, !PT ;  /* 0x0000000f220f7212 */ /* 0x000fe200078ec0ff */
[----:B------:R-:W-:Y:S01]  /*12f0*/  IMAD.MOV R9, RZ, RZ, -R7 ;  /* 0x000000ffff097224 */ /* 0x000fe200078e0a07 */
[----:B------:R-:W-:-:S03]  /*1300*/  LOP3.LUT R8, R27, R8, RZ, 0xc0, !PT ;  /* 0x000000081b087212 */ /* 0x000fc600078ec0ff */
[----:B------:R-:W-:Y:S02]  /*1310*/  IMAD R6, R2, R7, R15 ;  /* 0x0000000702067224 */ /* 0x000fe400078e020f */
[----:B0-----:R-:W-:Y:S02]  /*1320*/  IMAD R2, R9, R24, R36 ;  /* 0x0000001809027224 */ /* 0x001fe400078e0224 */
[----:B---3--:R-:W-:Y:S02]  /*1330*/  IMAD R19, R6, R28, R21 ;  /* 0x0000001c06137224 */ /* 0x008fe400078e0215 */
[----:B------:R-:W-:Y:S02]  /*1340*/  IMAD R2, R2, R29, R8 ;  /* 0x0000001d02027224 */ /* 0x000fe400078e0208 */
[----:B------:R-:W-:-:S03]  /*1350*/  IMAD.MOV.U32 R6, RZ, RZ, 0x1 ;  /* 0x00000001ff067424 */ /* 0x000fc600078e00ff */
[----:B------:R-:W-:Y:S02]  /*1360*/  SEL R22, R2, R19, !P1 ;  /* 0x0000001302167207 */ /* 0x000fe40004800000 */
[----:B------:R-:W-:Y:S01]  /*1370*/  SEL R19, R19, R2, !P1 ;  /* 0x0000000213137207 */ /* 0x000fe20004800000 */
[----:B------:R-:W-:Y:S01]  /*1380*/  IMAD.MOV.U32 R2, RZ, RZ, R30 ;  /* 0x000000ffff027224 */ /* 0x000fe200078e001e */
[----:B------:R-:W-:-:S07]  /*1390*/  PRMT R8, R6, 0x7610, R8 ;  /* 0x0000761006087816 */ /* 0x000fce0000000008 */
.L_x_12:
[----:B------:R-:W-:Y:S05]  /*13a0*/  @!P2 BRA `(.L_x_15) ;  /* 0x00000000000ca947 */ /* 0x000fea0003800000 */
[----:B------:R-:W-:Y:S01]  /*13b0*/  UCGABAR_WAIT ;  /* 0x0000000000007dc7 */ /* 0x000fe20008000000 */
[----:B------:R-:W-:Y:S01]  /*13c0*/  CCTL.IVALL ;  /* 0x00000000ff00798f */ /* 0x000fe20002000000 */
[----:B------:R-:W-:Y:S05]  /*13d0*/  BRA `(.L_x_16) ;  /* 0x0000000000047947 */ /* 0x000fea0003800000 */
.L_x_15:
[----:B------:R-:W-:Y:S06]  /*13e0*/  BAR.SYNC.DEFER_BLOCKING 0x0 ;  /* 0x0000000000007b1d */ /* 0x000fec0000010000 */
.L_x_16:
[----:B------:R-:W-:Y:S05]  /*13f0*/  @!P4 BRA `(.L_x_17) ;  /* 0x000000940088c947 */ /* 0x000fea0003800000 */
[----:B------:R-:W-:-:S13]  /*1400*/  ISETP.GT.U32.AND P0, PT, R35, 0x1, PT ;  /* 0x000000012300780c */ /* 0x000fda0003f04070 */
[----:B------:R-:W-:Y:S05]  /*1410*/  @P0 EXIT ;  /* 0x000000000000094d */ /* 0x000fea0003800000 */
.L_x_18:
[----:B------:R-:W-:-:S08]  /*1420*/  NOP ;  /* 0x0000000000007918 */ /* 0x000fd00000000000 */
[----:B------:R-:W1:Y:S02]  /*1430*/  USETMAXREG.TRY_ALLOC.CTAPOOL UP0, 0xe8 ;  /* 0x000000e8000079c8 */ /* 0x000e640008000600 */
[----:B-1----:R-:W-:-:S13]  /*1440*/  PLOP3.LUT P0, PT, PT, PT, UP0, 0x80, 0x0 ;  /* 0x000000000000781c */ /* 0x002fda0003f0f008 */
[----:B------:R-:W-:Y:S05]  /*1450*/  @!P0 BRA `(.L_x_18) ;  /* 0xfffffffc00f08947 */ /* 0x000fea000383ffff */
[----:B------:R-:W-:-:S13]  /*1460*/  LOP3.LUT P0, RZ, R8, 0xff, RZ, 0xc0, !PT ;  /* 0x000000ff08ff7812 */ /* 0x000fda000780c0ff */
[----:B------:R-:W-:Y:S05]  /*1470*/  @!P0 EXIT ;  /* 0x000000000000894d */ /* 0x000fea0003800000 */
[----:B------:R-:W1:Y:S01]  /*1480*/  S2UR UR4, SR_CgaCtaId ;  /* 0x00000000000479c3 */ /* 0x000e620000008800 */
[----:B------:R-:W-:Y:S01]  /*1490*/  VIADD R14, R14, 0xffffffff ;  /* 0xffffffff0e0e7836 */ /* 0x000fe20000000000 */
[CC--:B------:R-:W-:Y:S01]  /*14a0*/  LEA.HI R4, R0.reuse, R3.reuse, RZ, 0x2 ;  /* 0x0000000300047211 */ /* 0x0c0fe200078f10ff */
[----:B------:R-:W-:Y:S01]  /*14b0*/  UMOV UR41, 0x400 ;  /* 0x0000040000297882 */ /* 0x000fe20000000000 */
[----:B------:R-:W-:Y:S01]  /*14c0*/  LEA.HI R0, R0, R3, RZ, 0x5 ;  /* 0x0000000300007211 */ /* 0x000fe200078f28ff */
[----:B------:R-:W-:Y:S01]  /*14d0*/  UISETP.LT.AND UP0, UPT, UR40, 0x1, UPT ;  /* 0x000000012800788c */ /* 0x000fe2000bf01270 */
[----:B------:R-:W-:Y:S01]  /*14e0*/  R2UR UR42, R14 ;  /* 0x000000000e2a72ca */ /* 0x000fe200000e0000 */
[----:B------:R-:W-:Y:S01]  /*14f0*/  USHF.L.U32 UR44, UR40, 0x1, URZ ;  /* 0x00000001282c7899 */ /* 0x000fe2000800063f */
[--C-:B------:R-:W-:Y:S01]  /*1500*/  SHF.R.S32.HI R156, RZ, 0x2, R4.reuse ;  /* 0x00000002ff9c7819 */ /* 0x100fe20000011404 */
[----:B------:R-:W-:Y:S01]  /*1510*/  USEL UR43, UR40, 0x1, UP0 ;  /* 0x00000001282b7887 */ /* 0x000fe20008000000 */
[----:B------:R-:W-:-:S02]  /*1520*/  SHF.R.S32.HI R5, RZ, 0x1f, R4 ;  /* 0x0000001fff057819 */ /* 0x000fc40000011404 */
[----:B------:R-:W-:Y:S01]  /*1530*/  LOP3.LUT R158, R4, 0xfffffffc, RZ, 0xc0, !PT ;  /* 0xfffffffc049e7812 */ /* 0x000fe200078ec0ff */
[----:B------:R-:W-:Y:S01]  /*1540*/  UIADD3 UR43, -UR43, UR40, URZ ;  /* 0x000000282b2b7290 */ /* 0x000fe2000fffe13f */
[----:B------:R-:W-:Y:S02]  /*1550*/  LEA.HI R5, R5, R156, RZ, 0x3 ;  /* 0x0000009c05057211 */ /* 0x000fe400078f18ff */
[----:B------:R-:W-:Y:S01]  /*1560*/  ISETP.NE.AND P0, PT, R14, RZ, PT ;  /* 0x000000ff0e00720c */ /* 0x000fe20003f05270 */
[----:B------:R-:W-:Y:S01]  /*1570*/  IMAD.IADD R158, R3, 0x1, -R158 ;  /* 0x00000001039e7824 */ /* 0x000fe200078e0a9e */
[----:B------:R-:W-:Y:S01]  /*1580*/  LOP3.LUT R5, R5, 0xfffffff8, RZ, 0xc0, !PT ;  /* 0xfffffff805057812 */ /* 0x000fe200078ec0ff */
[----:B------:R-:W-:Y:S01]  /*1590*/  USHF.L.U32 UR42, UR42, 0x3, URZ ;  /* 0x000000032a2a7899 */ /* 0x000fe2000800063f */
[----:B------:R-:W-:Y:S02]  /*15a0*/  LOP3.LUT R176, R16, 0x1, RZ, 0xfc, !PT ;  /* 0x0000000110b07812 */ /* 0x000fe400078efcff */
[----:B------:R-:W-:Y:S01]  /*15b0*/  SEL R177, RZ, 0x1, P0 ;  /* 0x00000001ffb17807 */ /* 0x000fe20000000000 */
[----:B------:R-:W-:Y:S01]  /*15c0*/  IMAD.IADD R156, R156, 0x1, -R5 ;  /* 0x000000019c9c7824 */ /* 0x000fe200078e0a05 */
[----:B-1----:R-:W-:Y:S01]  /*15d0*/  ULEA UR41, UR4, UR41, 0x18 ;  /* 0x0000002904297291 */ /* 0x002fe2000f8ec03f */
[----:B------:R-:W-:Y:S01]  /*15e0*/  SHF.R.S32.HI R5, RZ, 0x5, R0 ;  /* 0x00000005ff057819 */ /* 0x000fe20000011400 */
[----:B------:R-:W-:Y:S01]  /*15f0*/  IMAD.U32 R160, RZ, RZ, UR42 ;  /* 0x0000002affa07e24 */ /* 0x000fe2000f8e00ff */
[----:B------:R-:W-:Y:S01]  /*1600*/  ULDC UR4, c[0x0][0x284] ;  /* 0x0000a10000047ab9 */ /* 0x000fe20000000800 */
[----:B------:R-:W-:Y:S01]  /*1610*/  UIADD3 UR45, UR41, 0x60, URZ ;  /* 0x00000060292d7890 */ /* 0x000fe2000fffe03f */
[--C-:B------:R-:W-:Y:S01]  /*1620*/  SHF.R.S32.HI R157, RZ, 0x1f, R156.reuse ;  /* 0x0000001fff9d7819 */ /* 0x100fe2000001149c */
[----:B------:R-:W-:Y:S01]  /*1630*/  IMAD R163, R5, -0x10, -R156 ;  /* 0xfffffff005a37824 */ /* 0x000fe200078e0a9c */
[----:B------:R-:W-:-:S02]  /*1640*/  LOP3.LUT R162, R160, 0x8, RZ, 0xc0, !PT ;  /* 0x00000008a0a27812 */ /* 0x000fc400078ec0ff */
[----:B------:R-:W-:Y:S01]  /*1650*/  LOP3.LUT R160, R160, 0x8, RZ, 0xc, !PT ;  /* 0x00000008a0a07812 */ /* 0x000fe200078e0cff */
[----:B------:R-:W-:Y:S01]  /*1660*/  IMAD.U32 R159, RZ, RZ, UR45 ;  /* 0x0000002dff9f7e24 */ /* 0x000fe2000f8e00ff */
[----:B------:R-:W-:Y:S01]  /*1670*/  LOP3.LUT R162, R162, 0x18, RZ, 0x3c, !PT ;  /* 0x00000018a2a27812 */ /* 0x000fe200078e3cff */
[----:B------:R-:W-:-:S04]  /*1680*/  IMAD.WIDE R156, R5, 0x10, R156 ;  /* 0x00000010059c7825 */ /* 0x000fc800078e029c */
[----:B------:R-:W-:Y:S02]  /*1690*/  VIADD R161, R159, UR42 ;  /* 0x0000002a9fa17c36 */ /* 0x000fe40008000000 */
[----:B------:R-:W-:-:S07]  /*16a0*/  VIADD R163, R163, UR4 ;  /* 0x00000004a3a37c36 */ /* 0x000fce0008000000 */
.L_x_294:
[----:B------:R-:W-:Y:S01]  /*16b0*/  SHF.L.U32 R0, R177, 0x1f, RZ ;  /* 0x0000001fb1007819 */ /* 0x000fe200000006ff */
[----:B------:R-:W-:Y:S02]  /*16c0*/  ULDC UR4, c[0x0][0x28c] ;  /* 0x0000a30000047ab9 */ /* 0x000fe40000000800 */
[----:B------:R-:W-:Y:S01]  /*16d0*/  ISETP.LT.AND P1, PT, RZ, UR4, PT ;  /* 0x00000004ff007c0c */ /* 0x000fe2000bf21270 */
[----:B------:R-:W1:Y:S02]  /*16e0*/  SYNCS.PHASECHK.TRANS64.TRYWAIT P0, [R159+UR42], R0 ;  /* 0x000000009f0075a7 */ /* 0x000e64000800016a */
[----:B01-34-:R-:W-:Y:S10]  /*16f0*/  @!P0 BRA `(.L_x_19) ;  /* 0x000000a400708947 */ /* 0x01bff40003800000 */
.L_x_317:
[----:B------:R-:W-:Y:S05]  /*1700*/  @P1 BRA `(.L_x_20) ;  /* 0x0000000000401947 */ /* 0x000fea0003800000 */
[----:B-1----:R-:W-:Y:S01]  /*1710*/  MOV R0, 0x0 ;  /* 0x0000000000007802 */ /* 0x002fe20000000f00 */
[----:B------:R-:W-:Y:S01]  /*1720*/  ULDC.64 UR4, c[0x4][0x68] ;  /* 0x01001a0000047ab9 */ /* 0x000fe20000000a00 */
[----:B------:R-:W-:Y:S01]  /*1730*/  ULDC.64 UR6, c[0x4][0x8] ;  /* 0x0100020000067ab9 */ /* 0x000fe20000000a00 */
[----:B------:R-:W-:Y:S01]  /*1740*/  IMAD.U32 R4, RZ, RZ, UR4 ;  /* 0x00000004ff047e24 */ /* 0x000fe2000f8e00ff */
[----:B------:R1:W2:Y:S01]  /*1750*/  LDC.64 R14, c[0x4][R0] ;  /* 0x01000000000e7b82 */ /* 0x0002a20000000a00 */
[----:B------:R-:W-:Y:S01]  /*1760*/  IMAD.U32 R5, RZ, RZ, UR5 ;  /* 0x00000005ff057e24 */ /* 0x000fe2000f8e00ff */
[----:B------:R-:W-:Y:S01]  /*1770*/  ULDC.64 UR4, c[0x4][0x70] ;  /* 0x01001c0000047ab9 */ /* 0x000fe20000000a00 */
[----:B------:R-:W-:Y:S02]  /*1780*/  IMAD.U32 R10, RZ, RZ, UR6 ;  /* 0x00000006ff0a7e24 */ /* 0x000fe4000f8e00ff */
[----:B------:R-:W-:Y:S02]  /*1790*/  IMAD.U32 R6, RZ, RZ, UR4 ;  /* 0x00000004ff067e24 */ /* 0x000fe4000f8e00ff */
[----:B------:R-:W-:-:S02]  /*17a0*/  IMAD.U32 R7, RZ, RZ, UR5 ;  /* 0x00000005ff077e24 */ /* 0x000fc4000f8e00ff */
[----:B------:R-:W-:Y:S02]  /*17b0*/  IMAD.U32 R11, RZ, RZ, UR7 ;  /* 0x00000007ff0b7e24 */ /* 0x000fe4000f8e00ff */
[----:B------:R-:W-:Y:S02]  /*17c0*/  IMAD.MOV.U32 R8, RZ, RZ, 0x1e1 ;  /* 0x000001e1ff087424 */ /* 0x000fe400078e00ff */
[----:B0-----:R-:W-:Y:S02]  /*17d0*/  IMAD.MOV.U32 R12, RZ, RZ, 0x1 ;  /* 0x00000001ff0c7424 */ /* 0x001fe400078e00ff */
[----:B-1----:R-:W-:-:S07]  /*17e0*/  IMAD.MOV.U32 R13, RZ, RZ, RZ ;  /* 0x000000ffff0d7224 */ /* 0x002fce00078e00ff */
[----:B------:R-:W-:-:S07]  /*17f0*/  LEPC R20, `(.L_x_20) ;  /* 0x000000001014794e */ /* 0x000fce0000000000 */
[----:B--2--5:R-:W-:Y:S05]  /*1800*/  CALL.ABS.NOINC R14 ;  /* 0x000000000e007343 */ /* 0x024fea0003c00000 */
.L_x_20:
[----:B------:R-:W-:-:S13]  /*1810*/  ISETP.NE.AND P0, PT, R176, 0x3, PT ;  /* 0x00000003b000780c */ /* 0x000fda0003f05270 */
[----:B------:R-:W-:Y:S05]  /*1820*/  @!P0 BRA `(.L_x_21) ;  /* 0x0000000000048947 */ /* 0x000fea0003800000 */
[----:B------:R-:W-:Y:S01]  /*1830*/  BPT.TRAP 0x1 ;  /* 0x000000040000795c */ /* 0x000fe20000300000 */
.L_x_21:
[----:B------:R-:W-:Y:S02]  /*1840*/  IMAD.U32 R3, RZ, RZ, UR38 ;  /* 0x00000026ff037e24 */ /* 0x000fe4000f8e00ff */
[----:B-1----:R-:W-:-:S03]  /*1850*/  IMAD.U32 R0, RZ, RZ, UR39 ;  /* 0x00000027ff007e24 */ /* 0x002fc6000f8e00ff */
[----:B------:R-:W-:Y:S02]  /*1860*/  LEA R3, R3, UR41, 0x3 ;  /* 0x0000002903037c11 */ /* 0x000fe4000f8e18ff */
[----:B------:R-:W-:-:S04]  /*1870*/  SHF.L.U32 R0, R0, 0x1f, RZ ;  /* 0x0000001f00007819 */ /* 0x000fc800000006ff */
[----:B------:R1:W2:Y:S01]  /*1880*/  SYNCS.PHASECHK.TRANS64.TRYWAIT P1, [R3+URZ], R0 ;  /* 0x00000000030075a7 */ /* 0x0002a2000802017f */
[----:B------:R-:W-:Y:S05]  /*1890*/  @!P0 BRA `(.L_x_22) ;  /* 0x0000000000048947 */ /* 0x000fea0003800000 */
[----:B------:R-:W-:Y:S01]  /*18a0*/  BPT.TRAP 0x1 ;  /* 0x000000040000795c */ /* 0x000fe20000300000 */
.L_x_22:
[----:B------:R-:W-:-:S05]  /*18b0*/  IMAD.U32 R4, RZ, RZ, UR43 ;  /* 0x0000002bff047e24 */ /* 0x000fca000f8e00ff */
[----:B------:R-:W-:Y:S01]  /*18c0*/  ISETP.GE.AND P2, PT, R4, 0x1, PT ;  /* 0x000000010400780c */ /* 0x000fe20003f46270 */
[----:B--2---:R-:W-:-:S12]  /*18d0*/  @P1 BRA `(.L_x_23) ;  /* 0x0000000000081947 */ /* 0x004fd80003800000 */
[----:B------:R-:W2:Y:S02]  /*18e0*/  SYNCS.PHASECHK.TRANS64.TRYWAIT P1, [R3+URZ], R0 ;  /* 0x00000000030075a7 */ /* 0x000ea4000802017f */
[----:B--2---:R-:W-:Y:S05]  /*18f0*/  @!P1 BRA `(.L_x_24) ;  /* 0x000000a400049947 */ /* 0x004fea0003800000 */
.L_x_23:
[----:B------:R-:W-:Y:S05]  /*1900*/  WARPSYNC.ALL ;  /* 0x0000000000007948 */ /* 0x000fea0003800000 */
[----:B------:R-:W-:Y:S01]  /*1910*/  UIADD3 UR4, UR41, 0x180, URZ ;  /* 0x0000018029047890 */ /* 0x000fe2000fffe03f */
[----:B------:R-:W-:Y:S01]  /*1920*/  WARPGROUP.ARRIVE ;  /* 0x00000000000079c5 */ /* 0x000fe20000000000 */
[----:B------:R-:W-:Y:S02]  /*1930*/  UIADD3 UR5, UR41, 0x14180, URZ ;  /* 0x0001418029057890 */ /* 0x000fe4000fffe03f */
[----:B------:R-:W-:Y:S02]  /*1940*/  USHF.R.U32.HI UR4, URZ, 0x4, UR4 ;  /* 0x000000043f047899 */ /* 0x000fe40008011604 */
[----:B------:R-:W-:-:S02]  /*1950*/  USHF.R.U32.HI UR5, URZ, 0x4, UR5 ;  /* 0x000000043f057899 */ /* 0x000fc40008011605 */
[----:B------:R-:W-:Y:S02]  /*1960*/  ULOP3.LUT UR4, UR4, 0x3fff, URZ, 0xc0, !UPT ;  /* 0x00003fff04047892 */ /* 0x000fe4000f8ec03f */
[----:B------:R-:W-:Y:S02]  /*1970*/  ULOP3.LUT UR5, UR5, 0x3fff, URZ, 0xc0, !UPT ;  /* 0x00003fff05057892 */ /* 0x000fe4000f8ec03f */
[----:B------:R-:W-:Y:S02]  /*1980*/  ULOP3.LUT UR4, UR4, 0x10000, URZ, 0xfc, !UPT ;  /* 0x0001000004047892 */ /* 0x000fe4000f8efc3f */
[----:B------:R-:W-:Y:S02]  /*1990*/  ULOP3.LUT UR5, UR5, 0x10000, URZ, 0xfc, !UPT ;  /* 0x0001000005057892 */ /* 0x000fe4000f8efc3f */
[----:B------:R-:W-:Y:S02]  /*19a0*/  ULEA UR6, UR38, UR4, 0xa ;  /* 0x0000000426067291 */ /* 0x000fe4000f8e503f */
[----:B------:R-:W-:Y:S01]  /*19b0*/  ULEA UR7, UR38, UR5, 0xc ;  /* 0x0000000526077291 */ /* 0x000fe2000f8e603f */
[----:B------:R-:W-:Y:S01]  /*19c0*/  UMOV UR9, 0x40000040 ;  /* 0x4000004000097882 */ /* 0x000fe20000000000 */
[----:B------:R-:W-:-:S03]  /*19d0*/  UMOV UR11, 0x40000040 ;  /* 0x40000040000b7882 */ /* 0x000fc60000000000 */
[----:B------:R-:W-:Y:S02]  /*19e0*/  UMOV UR8, UR6 ;  /* 0x0000000600087c82 */ /* 0x000fe40008000000 */
[----:B------:R-:W-:Y:S02]  /*19f0*/  UMOV UR10, UR7 ;  /* 0x00000007000a7c82 */ /* 0x000fe40008000000 */
[----:B------:R-:W-:Y:S01]  /*1a00*/  HGMMA.64x256x8.F32.TF32 R24, gdesc[UR8], RZ, !UPT, gsb0 ;  /* 0x07e00000081879f0 */ /* 0x000fe2000c0028ff */
[----:B------:R-:W-:Y:S02]  /*1a10*/  UIADD3 UR8, UR6, 0x2, URZ ;  /* 0x0000000206087890 */ /* 0x000fe4000fffe03f */
[----:B------:R-:W-:Y:S01]  /*1a20*/  UIADD3 UR10, UR7, 0x2, URZ ;  /* 0x00000002070a7890 */ /* 0x000fe2000fffe03f */
[----:B------:R-:W-:Y:S01]  /*1a30*/  UMOV UR9, 0x40000040 ;  /* 0x4000004000097882 */ /* 0x000fe20000000000 */
[----:B------:R-:W-:Y:S01]  /*1a40*/  UMOV UR11, 0x40000040 ;  /* 0x40000040000b7882 */ /* 0x000fe20000000000 */
[----:B------:R-:W-:-:S02]  /*1a50*/  WARPGROUP.DEPBAR.LE gsb0, 0x0 ;  /* 0x00008000000079c5 */ /* 0x000fc40000010000 */
[----:B------:R-:W-:-:S15]  /*1a60*/  WARPGROUP.ARRIVE ;  /* 0x00000000000079c5 */ /* 0x000fde0000000000 */
[----:B------:R-:W-:-:S05]  /*1a70*/  NOP ;  /* 0x0000000000007918 */ /* 0x000fca0000000000 */
[----:B------:R-:W-:Y:S01]  /*1a80*/  HGMMA.64x256x8.F32.TF32 R24, gdesc[UR8], R24, gsb0 ;  /* 0x07e00000081879f0 */ /* 0x000fe20008002818 */
[----:B------:R-:W-:Y:S02]  /*1a90*/  UIADD3 UR8, UR6, 0x4, URZ ;  /* 0x0000000406087890 */ /* 0x000fe4000fffe03f */
[----:B------:R-:W-:Y:S01]  /*1aa0*/  UIADD3 UR10, UR7, 0x4, URZ ;  /* 0x00000004070a7890 */ /* 0x000fe2000fffe03f */
[----:B------:R-:W-:Y:S01]  /*1ab0*/  UMOV UR9, 0x40000040 ;  /* 0x4000004000097882 */ /* 0x000fe20000000000 */
[----:B------:R-:W-:Y:S01]  /*1ac0*/  UMOV UR11, 0x40000040 ;  /* 0x40000040000b7882 */ /* 0x000fe20000000000 */
[----:B------:R-:W-:Y:S02]  /*1ad0*/  WARPGROUP.DEPBAR.LE gsb0, 0x0 ;  /* 0x00008000000079c5 */ /* 0x000fe40000010000 */
        /* <DEDUP_REMOVED lines=42> */
[----:B------:R-:W-:Y:S03]  /*1d80*/  HGMMA.64x256x8.F32.TF32 R24, gdesc[UR8], R24, gsb0 ;  /* 0x07e00000081879f0 */ /* 0x000fe60008002818 */
[----:B------:R-:W-:Y:S02]  /*1d90*/  WARPGROUP.DEPBAR.LE gsb0, 0x0 ;  /* 0x00008000000079c5 */ /* 0x000fe40000010000 */
[----:B------:R-:W-:Y:S05]  /*1da0*/  @!P2 BRA `(.L_x_25) ;  /* 0x0000000400a0a947 */ /* 0x000fea0003800000 */
[----:B------:R-:W-:Y:S01]  /*1db0*/  UIADD3 UR6, UR38, 0x1, URZ ;  /* 0x0000000126067890 */ /* 0x000fe2000fffe03f */
[----:B-12---:R-:W-:Y:S02]  /*1dc0*/  IMAD.U32 R0, RZ, RZ, UR43 ;  /* 0x0000002bff007e24 */ /* 0x006fe4000f8e00ff */
[----:B------:R-:W-:Y:S01]  /*1dd0*/  IMAD.U32 R3, RZ, RZ, UR38 ;  /* 0x00000026ff037e24 */ /* 0x000fe2000f8e00ff */
[----:B------:R-:W-:-:S04]  /*1de0*/  UISETP.NE.AND UP0, UPT, UR6, 0x5, UPT ;  /* 0x000000050600788c */ /* 0x000fc8000bf05270 */
[----:B------:R-:W-:Y:S02]  /*1df0*/  USEL UR7, URZ, 0x1, UP0 ;  /* 0x000000013f077887 */ /* 0x000fe40008000000 */
[----:B------:R-:W-:Y:S02]  /*1e00*/  USEL UR6, UR6, URZ, UP0 ;  /* 0x0000003f06067287 */ /* 0x000fe40008000000 */
[----:B------:R-:W-:-:S06]  /*1e10*/  ULOP3.LUT UR7, UR39, UR7, URZ, 0x3c, !UPT ;  /* 0x0000000727077292 */ /* 0x000fcc000f8e3c3f */
[----:B------:R-:W-:-:S07]  /*1e20*/  IMAD.U32 R6, RZ, RZ, UR7 ;  /* 0x00000007ff067e24 */ /* 0x000fce000f8e00ff */
.L_x_32:
[----:B------:R-:W-:Y:S05]  /*1e30*/  @!P0 BRA `(.L_x_26) ;  /* 0x0000000000048947 */ /* 0x000fea0003800000 */
[----:B------:R-:W-:Y:S01]  /*1e40*/  BPT.TRAP 0x1 ;  /* 0x000000040000795c */ /* 0x000fe20000300000 */
.L_x_26:
[----:B------:R-:W-:Y:S01]  /*1e50*/  ULEA UR7, UR6, UR41, 0x3 ;  /* 0x0000002906077291 */ /* 0x000fe2000f8e183f */
[----:B------:R-:W-:-:S08]  /*1e60*/  SHF.L.U32 R4, R6, 0x1f, RZ ;  /* 0x0000001f06047819 */ /* 0x000fd000000006ff */
[----:B------:R1:W2:Y:S01]  /*1e70*/  SYNCS.PHASECHK.TRANS64.TRYWAIT P1, [UR7], R4 ;  /* 0x00000004ff0075a7 */ /* 0x0002a20008020147 */
[----:B------:R-:W-:Y:S05]  /*1e80*/  @!P0 BRA `(.L_x_27) ;  /* 0x0000000000048947 */ /* 0x000fea0003800000 */
[----:B------:R-:W-:Y:S01]  /*1e90*/  BPT.TRAP 0x1 ;  /* 0x000000040000795c */ /* 0x000fe20000300000 */
.L_x_27:
[----:B--2---:R-:W-:Y:S05]  /*1ea0*/  @P1 BRA `(.L_x_28) ;  /* 0x0000000000081947 */ /* 0x004fea0003800000 */
[----:B------:R-:W2:Y:S02]  /*1eb0*/  SYNCS.PHASECHK.TRANS64.TRYWAIT P1, [UR7], R4 ;  /* 0x00000004ff0075a7 */ /* 0x000ea40008020147 */
[----:B--2---:R-:W-:Y:S05]  /*1ec0*/  @!P1 BRA `(.L_x_29) ;  /* 0x0000009c00a49947 */ /* 0x004fea0003800000 */
.L_x_28:
[----:B------:R-:W-:Y:S01]  /*1ed0*/  ULEA UR7, UR6, UR4, 0xa ;  /* 0x0000000406077291 */ /* 0x000fe2000f8e503f */
[----:B------:R-:W-:Y:S01]  /*1ee0*/  WARPGROUP.ARRIVE ;  /* 0x00000000000079c5 */ /* 0x000fe20000000000 */
[----:B------:R-:W-:Y:S01]  /*1ef0*/  ULEA UR12, UR6, UR5, 0xc ;  /* 0x00000005060c7291 */ /* 0x000fe2000f8e603f */
[----:B------:R-:W-:Y:S01]  /*1f00*/  UMOV UR9, 0x40000040 ;  /* 0x4000004000097882 */ /* 0x000fe20000000000 */
[----:B------:R-:W-:-:S03]  /*1f10*/  UMOV UR11, 0x40000040 ;  /* 0x40000040000b7882 */ /* 0x000fc60000000000 */
[----:B------:R-:W-:Y:S02]  /*1f20*/  UMOV UR8, UR7 ;  /* 0x0000000700087c82 */ /* 0x000fe40008000000 */
[----:B------:R-:W-:Y:S02]  /*1f30*/  UMOV UR10, UR12 ;  /* 0x0000000c000a7c82 */ /* 0x000fe40008000000 */
[----:B------:R-:W-:Y:S01]  /*1f40*/  HGMMA.64x256x8.F32.TF32 R24, gdesc[UR8], R24, gsb0 ;  /* 0x07e00000081879f0 */ /* 0x000fe20008002818 */
        /* <DEDUP_REMOVED lines=58> */
[----:B------:R-:W-:Y:S01]  /*22f0*/  BPT.TRAP 0x1 ;  /* 0x000000040000795c */ /* 0x000fe20000300000 */
.L_x_30:
[----:B------:R-:W-:-:S13]  /*2300*/  ISETP.NE.AND P1, PT, R153, RZ, PT ;  /* 0x000000ff9900720c */ /* 0x000fda0003f25270 */
[----:B-12---:R-:W-:-:S05]  /*2310*/  @P1 LEA R4, R3, UR41, 0x3 ;  /* 0x0000002903041c11 */ /* 0x006fca000f8e18ff */
[----:B------:R-:W-:-:S05]  /*2320*/  @P1 VIADD R5, R4, 0x28 ;  /* 0x0000002804051836 */ /* 0x000fca0000000000 */
[----:B------:R-:W-:-:S04]  /*2330*/  @P1 PRMT R5, R152, 0x654, R5 ;  /* 0x0000065498051816 */ /* 0x000fc80000000005 */
[----:B------:R1:W-:Y:S01]  /*2340*/  @P1 SYNCS.ARRIVE.TRANS64.RED.A1T0 RZ, [R5+URZ], RZ ;  /* 0x000000ff05ff19a7 */ /* 0x0003e2000810043f */
[----:B------:R-:W-:-:S13]  /*2350*/  ISETP.GT.U32.AND P1, PT, R16, 0x1, PT ;  /* 0x000000011000780c */ /* 0x000fda0003f24070 */
[----:B-1----:R-:W-:Y:S05]  /*2360*/  @P1 BRA `(.L_x_31) ;  /* 0x0000000000041947 */ /* 0x002fea0003800000 */
[----:B------:R-:W-:Y:S01]  /*2370*/  BPT.TRAP 0x1 ;  /* 0x000000040000795c */ /* 0x000fe20000300000 */
.L_x_31:
[----:B------:R-:W-:Y:S01]  /*2380*/  UIADD3 UR6, UR6, 0x1, URZ ;  /* 0x0000000106067890 */ /* 0x000fe2000fffe03f */
[C---:B------:R-:W-:Y:S01]  /*2390*/  ISETP.GT.AND P2, PT, R0.reuse, 0x1, PT ;  /* 0x000000010000780c */ /* 0x040fe20003f44270 */
[----:B------:R-:W-:Y:S02]  /*23a0*/  VIADD R3, R3, 0x1 ;  /* 0x0000000103037836 */ /* 0x000fe40000000000 */
[----:B------:R-:W-:Y:S01]  /*23b0*/  UISETP.NE.AND UP0, UPT, UR6, 0x5, UPT ;  /* 0x000000050600788c */ /* 0x000fe2000bf05270 */
[----:B------:R-:W-:Y:S02]  /*23c0*/  VIADD R0, R0, 0xffffffff ;  /* 0xffffffff00007836 */ /* 0x000fe40000000000 */
[C---:B------:R-:W-:Y:S01]  /*23d0*/  ISETP.NE.AND P1, PT, R3.reuse, 0x5, PT ;  /* 0x000000050300780c */ /* 0x040fe20003f25270 */
[----:B------:R-:W-:Y:S02]  /*23e0*/  USEL UR7, URZ, 0x1, UP0 ;  /* 0x000000013f077887 */ /* 0x000fe40008000000 */
[----:B------:R-:W-:Y:S01]  /*23f0*/  USEL UR6, UR6, URZ, UP0 ;  /* 0x0000003f06067287 */ /* 0x000fe20008000000 */
[----:B------:R-:W-:-:S03]  /*2400*/  SEL R3, R3, RZ, P1 ;  /* 0x000000ff03037207 */ /* 0x000fc60000800000 */
[----:B------:R-:W-:Y:S01]  /*2410*/  LOP3.LUT R6, R6, UR7, RZ, 0x3c, !PT ;  /* 0x0000000706067c12 */ /* 0x000fe2000f8e3cff */
[----:B------:R-:W-:Y:S07]  /*2420*/  @P2 BRA `(.L_x_32) ;  /* 0xfffffff800802947 */ /* 0x000fee000383ffff */
.L_x_25:
[----:B-12---:R-:W1:Y:S01]  /*2430*/  LDC R0, c[0x0][0x28c] ;  /* 0x0000a300ff007b82 */ /* 0x006e620000000800 */
[----:B------:R2:W-:Y:S01]  /*2440*/  SYNCS.ARRIVE.TRANS64.A1T0 RZ, [R160+UR45], RZ ;  /* 0x000000ffa0ff79a7 */ /* 0x0005e2000810002d */
[----:B-1----:R-:W-:-:S13]  /*2450*/  ISETP.GE.AND P1, PT, R0, 0x1, PT ;  /* 0x000000010000780c */ /* 0x002fda0003f26270 */
[----:B--2---:R-:W-:Y:S05]  /*2460*/  @!P1 BRA `(.L_x_33) ;  /* 0x0000000000449947 */ /* 0x004fea0003800000 */
[----:B------:R-:W-:Y:S05]  /*2470*/  @!P0 BRA `(.L_x_34) ;  /* 0x0000000000048947 */ /* 0x000fea0003800000 */
[----:B------:R-:W-:Y:S01]  /*2480*/  BPT.TRAP 0x1 ;  /* 0x000000040000795c */ /* 0x000fe20000300000 */
.L_x_34:
[----:B------:R-:W-:-:S13]  /*2490*/  ISETP.NE.AND P0, PT, R153, RZ, PT ;  /* 0x000000ff9900720c */ /* 0x000fda0003f05270 */
[----:B------:R-:W-:-:S05]  /*24a0*/  VOTEU.ANY UP0, P0 ;  /* 0x00000000003f7886 */ /* 0x000fca0000000100 */
[----:B------:R-:W-:-:S06]  /*24b0*/  @UP0 UIADD3 UR4, UR43, UR38, URZ ;  /* 0x000000262b040290 */ /* 0x000fcc000fffe03f */
[----:B------:R-:W-:Y:S02]  /*24c0*/  IMAD.U32 R4, RZ, RZ, UR4 ;  /* 0x00000004ff047e24 */ /* 0x000fe4000f8e00ff */
[----:B------:R-:W-:Y:S02]  /*24d0*/  IMAD.U32 R3, RZ, RZ, UR4 ;  /* 0x00000004ff037e24 */ /* 0x000fe4000f8e00ff */
[----:B------:R-:W-:-:S05]  /*24e0*/  @P0 IMAD.WIDE.U32 R4, R4, -0x33333333, RZ ;  /* 0xcccccccd04040825 */ /* 0x000fca00078e00ff */
[----:B------:R-:W-:-:S05]  /*24f0*/  @P0 SHF.R.U32.HI R0, RZ, 0x2, R5 ;  /* 0x00000002ff000819 */ /* 0x000fca0000011605 */
[----:B------:R-:W-:-:S05]  /*2500*/  @P0 IMAD R0, R0, -0x5, R3 ;  /* 0xfffffffb00000824 */ /* 0x000fca00078e0203 */
[----:B------:R-:W-:-:S05]  /*2510*/  @P0 LEA R0, R0, UR41, 0x3 ;  /* 0x0000002900000c11 */ /* 0x000fca000f8e18ff */
[----:B------:R-:W-:-:S05]  /*2520*/  @P0 VIADD R3, R0, 0x28 ;  /* 0x0000002800030836 */ /* 0x000fca0000000000 */
[----:B------:R-:W-:-:S04]  /*2530*/  @P0 PRMT R3, R152, 0x654, R3 ;  /* 0x0000065498030816 */ /* 0x000fc80000000003 */
[----:B------:R1:W-:Y:S01]  /*2540*/  @P0 SYNCS.ARRIVE.TRANS64.RED.A1T0 RZ, [R3+URZ], RZ ;  /* 0x000000ff03ff09a7 */ /* 0x0003e2000810043f */
[----:B------:R-:W-:-:S13]  /*2550*/  ISETP.GT.U32.AND P0, PT, R16, 0x1, PT ;  /* 0x000000011000780c */ /* 0x000fda0003f04070 */
[----:B-1----:R-:W-:Y:S05]  /*2560*/  @P0 BRA `(.L_x_33) ;  /* 0x0000000000040947 */ /* 0x002fea0003800000 */
[----:B------:R-:W-:Y:S01]  /*2570*/  BPT.TRAP 0x1 ;  /* 0x000000040000795c */ /* 0x000fe20000300000 */
.L_x_33:
[----:B------:R-:W-:Y:S01]  /*2580*/  SHF.L.U32 R0, R177, 0x1f, RZ ;  /* 0x0000001fb1007819 */ /* 0x000fe200000006ff */
[----:B------:R-:W-:Y:S01]  /*2590*/  UIADD3 UR38, UR44, UR38, URZ ;  /* 0x000000262c267290 */ /* 0x000fe2000fffe03f */
[----:B------:R-:W1:Y:S01]  /*25a0*/  LDC R7, c[0x0][0x288] ;  /* 0x0000a200ff077b82 */ /* 0x000e620000000800 */
[----:B------:R-:W-:Y:S01]  /*25b0*/  UISETP.GE.U32.AND UP1, UPT, UR44, 0x5, UPT ;  /* 0x000000052c00788c */ /* 0x000fe2000bf26070 */
[----:B------:R-:W-:Y:S01]  /*25c0*/  IMAD.SHL.U32 R8, R158, 0x2, RZ ;  /* 0x000000029e087824 */ /* 0x000fe200078e00ff */
[----:B------:R-:W-:Y:S02]  /*25d0*/  UISETP.GT.U32.AND UP0, UPT, UR38, 0x4, UPT ;  /* 0x000000042600788c */ /* 0x000fe4000bf04070 */
[----:B------:R-:W-:Y:S02]  /*25e0*/  UIMAD.WIDE.U32 UR4, UR38, -0x33333333, URZ ;  /* 0xcccccccd260478a5 */ /* 0x000fe4000f8e003f */
[----:B------:R-:W-:Y:S01]  /*25f0*/  UISETP.LT.U32.AND UP0, UPT, UR44, 0x5, UP0 ;  /* 0x000000052c00788c */ /* 0x000fe20008701070 */
[----:B------:R-:W2:Y:S01]  /*2600*/  SYNCS.PHASECHK.TRANS64.TRYWAIT P0, [R159+UR42+0x10], R0 ;  /* 0x000010009f0075a7 */ /* 0x000ea2000800016a */
[----:B------:R-:W-:Y:S01]  /*2610*/  USHF.R.U32.HI UR4, URZ, 0x2, UR5 ;  /* 0x000000023f047899 */ /* 0x000fe20008011605 */
[----:B------:R-:W-:Y:S01]  /*2620*/  SHF.R.S32.HI R9, RZ, 0x1f, R8 ;  /* 0x0000001fff097819 */ /* 0x000fe20000011408 */
[----:B------:R-:W-:-:S02]  /*2630*/  USEL UR6, URZ, 0x1, !UP0 ;  /* 0x000000013f067887 */ /* 0x000fc4000c000000 */
[----:B------:R-:W-:Y:S02]  /*2640*/  UIMAD UR38, UR4, -0x5, UR38 ;  /* 0xfffffffb042678a4 */ /* 0x000fe4000f8e0226 */
[----:B------:R-:W-:-:S04]  /*2650*/  ULOP3.LUT UR39, UR39, UR6, URZ, 0x3c, !UPT ;  /* 0x0000000627277292 */ /* 0x000fc8000f8e3c3f */
[----:B------:R-:W-:Y:S01]  /*2660*/  @UP1 ULOP3.LUT UR39, UR39, 0x1, UR4, 0x78, !UPT ;  /* 0x0000000127271892 */ /* 0x000fe2000f8e7804 */
[----:B-12---:R-:W-:Y:S11]  /*2670*/  @!P0 BRA `(.L_x_35) ;  /* 0x0000009400d08947 */ /* 0x006ff60003800000 */
.L_x_318:
[----:B------:R-:W-:Y:S01]  /*2680*/  IMAD.SHL.U32 R6, R19, 0x40, RZ ;  /* 0x0000004013067824 */ /* 0x000fe200078e00ff */
[----:B------:R-:W-:Y:S01]  /*2690*/  ULDC UR6, c[0x0][0x284] ;  /* 0x0000a10000067ab9 */ /* 0x000fe20000000800 */
[----:B0-----:R-:W-:Y:S01]  /*26a0*/  IMAD.SHL.U32 R12, R22, 0x100, RZ ;  /* 0x00000100160c7824 */ /* 0x001fe200078e00ff */
[----:B------:R-:W-:Y:S01]  /*26b0*/  SHF.R.S32.HI R167, RZ, 0x1f, R2 ;  /* 0x0000001fffa77819 */ /* 0x000fe20000011402 */
[----:B------:R-:W-:Y:S01]  /*26c0*/  ULDC.64 UR4, c[0x0][0x5d0] ;  /* 0x0001740000047ab9 */ /* 0x000fe20000000a00 */
[----:B------:R-:W-:Y:S01]  /*26d0*/  ISETP.GE.AND P0, PT, R6, UR6, PT ;  /* 0x0000000606007c0c */ /* 0x000fe2000bf06270 */
[----:B------:R-:W-:Y:S01]  /*26e0*/  IMAD.WIDE.U32 R4, R2, UR4, R8 ;  /* 0x0000000402047c25 */ /* 0x000fe2000f8e0008 */
[----:B------:R-:W-:Y:S02]  /*26f0*/  SHF.R.S32.HI R13, RZ, 0x1f, R12 ;  /* 0x0000001fff0d7819 */ /* 0x000fe4000001140c */
[C---:B------:R-:W-:Y:S01]  /*2700*/  ISETP.GE.OR P0, PT, R12.reuse, R7, P0 ;  /* 0x000000070c00720c */ /* 0x040fe20000706670 */
[----:B------:R-:W-:Y:S01]  /*2710*/  IMAD R3, R167, UR4, RZ ;  /* 0x00000004a7037c24 */ /* 0x000fe2000f8e02ff */
[----:B------:R-:W-:-:S03]  /*2720*/  IADD3 R168, P1, R12, R4, RZ ;  /* 0x000000040ca87210 */ /* 0x000fc60007f3e0ff */
[----:B------:R-:W-:-:S05]  /*2730*/  IMAD R3, R2, UR5, R3 ;  /* 0x0000000502037c24 */ /* 0x000fca000f8e0203 */
[----:B------:R-:W-:-:S03]  /*2740*/  IADD3.X R169, R13, R5, R3, P1, !PT ;  /* 0x000000050da97210 */ /* 0x000fc60000ffe403 */
[----:B------:R-:W-:Y:S05]  /*2750*/  @P0 BRA `(.L_x_36) ;  /* 0x0000007c00000947 */ /* 0x000fea0003800000 */
[----:B------:R-:W0:Y:S01]  /*2760*/  LDC.64 R10, c[0x0][0x5c8] ;  /* 0x00017200ff0a7b82 */ /* 0x000e220000000a00 */
[----:B-----5:R-:W-:Y:S01]  /*2770*/  FSETP.NEU.AND P0, PT, R155, RZ, PT ;  /* 0x000000ff9b00720b */ /* 0x020fe20003f0d000 */
[----:B------:R-:W-:Y:S01]  /*2780*/  IMAD R3, R158, -0x2, R7 ;  /* 0xfffffffe9e037824 */ /* 0x000fe200078e0207 */
[----:B------:R-:W-:Y:S01]  /*2790*/  BSSY B0, `(.L_x_36) ;  /* 0x00007bc000007945 */ /* 0x000fe20003800000 */
[----:B------:R-:W-:-:S04]  /*27a0*/  IMAD.WIDE R164, R19, 0x40, R156 ;  /* 0x0000004013a47825 */ /* 0x000fc800078e029c */
[----:B-1----:R-:W-:Y:S02]  /*27b0*/  IMAD.IADD R0, R3, 0x1, -R12 ;  /* 0x0000000103007824 */ /* 0x002fe400078e0a0c */
[----:B------:R-:W-:-:S03]  /*27c0*/  IMAD.IADD R3, R163, 0x1, -R6 ;  /* 0x00000001a3037824 */ /* 0x000fc600078e0a06 */
[----:B------:R-:W-:-:S04]  /*27d0*/  ISETP.GT.AND P1, PT, R0, RZ, PT ;  /* 0x000000ff0000720c */ /* 0x000fc80003f24270 */
[----:B------:R-:W-:Y:S01]  /*27e0*/  ISETP.GT.AND P2, PT, R3, RZ, P1 ;  /* 0x000000ff0300720c */ /* 0x000fe20000f44270 */
[-C--:B0-----:R-:W-:Y:S02]  /*27f0*/  IMAD R4, R165, R10.reuse, RZ ;  /* 0x0000000aa5047224 */ /* 0x081fe400078e02ff */
[----:B------:R-:W-:-:S04]  /*2800*/  IMAD.WIDE.U32 R168, R164, R10, R168 ;  /* 0x0000000aa4a87225 */ /* 0x000fc800078e00a8 */
[----:B------:R-:W-:-:S04]  /*2810*/  IMAD R5, R164, R11, R4 ;  /* 0x0000000ba4057224 */ /* 0x000fc800078e0204 */
[----:B------:R-:W-:Y:S01]  /*2820*/  IMAD.IADD R179, R169, 0x1, R5 ;  /* 0x00000001a9b37824 */ /* 0x000fe200078e0205 */
[----:B------:R-:W-:Y:S06]  /*2830*/  @!P0 BRA `(.L_x_37) ;  /* 0x0000005400948947 */ /* 0x000fec0003800000 */
[----:B------:R-:W0:Y:S01]  /*2840*/  LDC.64 R20, c[0x0][0x5b8] ;  /* 0x00016e00ff147b82 */ /* 0x000e220000000a00 */
[----:B------:R-:W-:-:S07]  /*2850*/  ULDC.64 UR4, c[0x0][0x5c0] ;  /* 0x0001700000047ab9 */ /* 0x000fce0000000a00 */
[----:B------:R-:W1:Y:S08]  /*2860*/  LDC.64 R170, c[0x0][0x5b0] ;  /* 0x00016c00ffaa7b82 */ /* 0x000e700000000a00 */
[----:B------:R-:W2:Y:S01]  /*2870*/  LDC.64 R14, c[0x0][0x5a8] ;  /* 0x00016a00ff0e7b82 */ /* 0x000ea20000000a00 */
[-C--:B0-----:R-:W-:Y:S02]  /*2880*/  IMAD R6, R167, R20.reuse, RZ ;  /* 0x00000014a7067224 */ /* 0x081fe400078e02ff */
[----:B------:R-:W-:-:S04]  /*2890*/  IMAD.WIDE.U32 R4, R2, R20, R8 ;  /* 0x0000001402047225 */ /* 0x000fc800078e0008 */
[----:B------:R-:W-:Y:S01]  /*28a0*/  IMAD R169, R2, R21, R6 ;  /* 0x0000001502a97224 */ /* 0x000fe200078e0206 */
[----:B------:R-:W-:Y:S01]  /*28b0*/  IADD3 R166, P0, R12, R4, RZ ;  /* 0x000000040ca67210 */ /* 0x000fe20007f1e0ff */
[----:B-1----:R-:W-:-:S03]  /*28c0*/  IMAD R4, R165, R170, RZ ;  /* 0x000000aaa5047224 */ /* 0x002fc600078e02ff */
[----:B------:R-:W-:Y:S01]  /*28d0*/  IADD3.X R167, R13, R5, R169, P0, !PT ;  /* 0x000000050da77210 */ /* 0x000fe200007fe4a9 */
[C---:B------:R-:W-:Y:S02]  /*28e0*/  IMAD R21, R164.reuse, R171, R4 ;  /* 0x000000aba4157224 */ /* 0x040fe400078e0204 */
[----:B------:R-:W-:-:S04]  /*28f0*/  IMAD.WIDE.U32 R4, R164, R170, R166 ;  /* 0x000000aaa4047225 */ /* 0x000fc800078e00a6 */
[----:B------:R-:W-:Y:S01]  /*2900*/  IMAD.IADD R5, R5, 0x1, R21 ;  /* 0x0000000105057824 */ /* 0x000fe200078e0215 */
[----:B--2---:R-:W-:-:S04]  /*2910*/  LEA R6, P0, R4, R14, 0x2 ;  /* 0x0000000e04067211 */ /* 0x004fc800078010ff */
[----:B------:R-:W-:-:S05]  /*2920*/  LEA.HI.X R7, R4, R15, R5, 0x2, P0 ;  /* 0x0000000f04077211 */ /* 0x000fca00000f1405 */
[----:B------:R0:W2:Y:S01]  /*2930*/  @P2 LDG.E.LTC128B R19, desc[UR36][R6.64] ;  /* 0x0000002406132981 */ /* 0x0000a2000c1e1920 */
[----:B------:R-:W-:Y:S01]  /*2940*/  IMAD.WIDE.U32 R4, R164, R170, R12 ;  /* 0x000000aaa4047225 */ /* 0x000fe200078e000c */
[C---:B------:R-:W-:Y:S01]  /*2950*/  SHF.L.U64.HI R175, R170.reuse, 0x3, R171 ;  /* 0x00000003aaaf7819 */ /* 0x040fe200000102ab */
[----:B------:R-:W-:Y:S02]  /*2960*/  BSSY B1, `(.L_x_38) ;  /* 0x0000014000017945 */ /* 0x000fe40003800000 */
[----:B------:R-:W-:Y:S01]  /*2970*/  IMAD.SHL.U32 R174, R170, 0x8, RZ ;  /* 0x00000008aaae7824 */ /* 0x000fe200078e00ff */
[----:B------:R-:W-:-:S03]  /*2980*/  IADD3 R172, P0, R8, R4, RZ ;  /* 0x0000000408ac7210 */ /* 0x000fc60007f1e0ff */
[----:B------:R-:W-:Y:S01]  /*2990*/  IMAD.WIDE.U32 R174, R164, R170, R174 ;  /* 0x000000aaa4ae7225 */ /* 0x000fe200078e00ae */
[----:B------:R-:W-:Y:S02]  /*29a0*/  IADD3.X R173, R9, R21, R5, P0, !PT ;  /* 0x0000001509ad7210 */ /* 0x000fe400007fe405 */
[----:B------:R-:W-:Y:S01]  /*29b0*/  ISETP.GT.AND P0, PT, R0, 0x1, PT ;  /* 0x000000010000780c */ /* 0x000fe20003f04270 */
[----:B------:R-:W-:-:S04]  /*29c0*/  IMAD.WIDE.U32 R172, R2, R20, R172 ;  /* 0x0000001402ac7225 */ /* 0x000fc800078e00ac */
[----:B0-----:R-:W-:Y:S01]  /*29d0*/  IMAD.IADD R7, R169, 0x1, R173 ;  /* 0x00000001a9077824 */ /* 0x001fe200078e02ad */
[----:B------:R-:W-:-:S04]  /*29e0*/  LEA R6, P4, R172, R14, 0x2 ;  /* 0x0000000eac067211 */ /* 0x000fc800078810ff */
[----:B------:R-:W-:Y:S02]  /*29f0*/  LEA.HI.X R7, R172, R15, R7, 0x2, P4 ;  /* 0x0000000fac077211 */ /* 0x000fe400020f1407 */
[----:B--2---:R-:W-:-:S05]  /*2a00*/  LOP3.LUT R4, R19, 0xffffe000, RZ, 0xc0, !PT ;  /* 0xffffe00013047812 */ /* 0x004fca00078ec0ff */
[----:B------:R-:W-:Y:S01]  /*2a10*/  FMUL R5, R4, R155 ;  /* 0x0000009b04057220 */ /* 0x000fe20000400000 */
[----:B------:R-:W-:-:S03]  /*2a20*/  LEA R4, P3, R168, UR4, 0x2 ;  /* 0x00000004a8047c11 */ /* 0x000fc6000f8610ff */
[----:B------:R-:W-:Y:S01]  /*2a30*/  FFMA R165, R24, R154, R5 ;  /* 0x0000009a18a57223 */ /* 0x000fe20000000005 */
[----:B------:R-:W-:Y:S02]  /*2a40*/  LEA.HI.X R5, R168, UR5, R179, 0x2, P3 ;  /* 0x00000005a8057c11 */ /* 0x000fe400098f14b3 */
[----:B------:R-:W-:Y:S02]  /*2a50*/  ISETP.GT.AND P3, PT, R3, RZ, P0 ;  /* 0x000000ff0300720c */ /* 0x000fe40000764270 */
[----:B------:R-:W-:-:S05]  /*2a60*/  F2FP.TF32.F32.PACK_B R165, R165 ;  /* 0x000000a5ffa5723e */ /* 0x000fca00024050ff */
[----:B------:R0:W-:Y:S06]  /*2a70*/  @P2 STG.E desc[UR36][R4.64], R165 ;  /* 0x000000a504002986 */ /* 0x0001ec000c101924 */
[----:B------:R-:W-:Y:S05]  /*2a80*/  @!P3 BRA `(.L_x_39) ;  /* 0x000000000004b947 */ /* 0x000fea0003800000 */
[----:B------:R1:W5:Y:S02]  /*2a90*/  LDG.E.LTC128B R19, desc[UR36][R6.64+0x4] ;  /* 0x0000042406137981 */ /* 0x000364000c1e1920 */
.L_x_39:
[----:B------:R-:W-:Y:S05]  /*2aa0*/  BSYNC B1 ;  /* 0x0000000000017941 */ /* 0x000fea0003800000 */
.L_x_38:
[----:B-----5:R-:W-:Y:S01]  /*2ab0*/  LOP3.LUT R22, R19, 0xffffe000, RZ, 0xc0, !PT ;  /* 0xffffe00013167812 */ /* 0x020fe200078ec0ff */
[----:B------:R-:W-:Y:S01]  /*2ac0*/  IMAD.IADD R171, R21, 0x1, R175 ;  /* 0x0000000115ab7824 */ /* 0x000fe200078e02af */
[----:B------:R-:W-:Y:S02]  /*2ad0*/  IADD3 R21, P2, R166, R174, RZ ;  /* 0x000000aea6157210 */ /* 0x000fe40007f5e0ff */
[----:B------:R-:W-:Y:S01]  /*2ae0*/  ISETP.GT.AND P1, PT, R3, 0x8, P1 ;  /* 0x000000080300780c */ /* 0x000fe20000f24270 */
[----:B------:R-:W-:Y:S02]  /*2af0*/  FMUL R22, R22, R155 ;  /* 0x0000009b16167220 */ /* 0x000fe40000400000 */
[----:B------:R-:W-:Y:S01]  /*2b00*/  IMAD.X R166, R171, 0x1, R167, P2 ;  /* 0x00000001aba67824 */ /* 0x000fe200010e06a7 */
[----:B------:R-:W-:Y:S01]  /*2b10*/  LEA R24, P2, R21, R14, 0x2 ;  /* 0x0000000e15187211 */ /* 0x000fe200078410ff */
[----:B0-----:R-:W-:-:S03]  /*2b20*/  FFMA R165, R25, R154, R22 ;  /* 0x0000009a19a57223 */ /* 0x001fc60000000016 */
[----:B------:R-:W-:Y:S02]  /*2b30*/  LEA.HI.X R25, R21, R15, R166, 0x2, P2 ;  /* 0x0000000f15197211 */ /* 0x000fe400010f14a6 */
[----:B------:R-:W-:-:S05]  /*2b40*/  F2FP.TF32.F32.PACK_B R165, R165 ;  /* 0x000000a5ffa5723e */ /* 0x000fca00024050ff */
[----:B------:R0:W-:Y:S04]  /*2b50*/  @P3 STG.E desc[UR36][R4.64+0x4], R165 ;  /* 0x000004a504003986 */ /* 0x0001e8000c101924 */
[----:B------:R-:W2:Y:S01]  /*2b60*/  @P1 LDG.E.LTC128B R19, desc[UR36][R24.64] ;  /* 0x0000002418131981 */ /* 0x000ea2000c1e1920 */
[----:B------:R-:W-:Y:S01]  /*2b70*/  IADD3 R8, P2, P3, R8, R174, R12 ;  /* 0x000000ae08087210 */ /* 0x000fe20007b5e00c */
[----:B------:R-:W-:Y:S01]  /*2b80*/  BSSY B1, `(.L_x_40) ;  /* 0x0000011000017945 */ /* 0x000fe20003800000 */
[C---:B------:R-:W-:Y:S02]  /*2b90*/  SHF.L.U64.HI R11, R10.reuse, 0x5, R11 ;  /* 0x000000050a0b7819 */ /* 0x040fe4000001020b */
[----:B------:R-:W-:Y:S02]  /*2ba0*/  IADD3.X R9, R9, R171, R13, P2, P3 ;  /* 0x000000ab09097210 */ /* 0x000fe400017e640d */
[----:B------:R-:W-:-:S02]  /*2bb0*/  LEA R10, P2, R10, R4, 0x5 ;  /* 0x000000040a0a7211 */ /* 0x000fc400078428ff */
[----:B------:R-:W-:Y:S01]  /*2bc0*/  ISETP.GT.AND P0, PT, R3, 0x8, P0 ;  /* 0x000000080300780c */ /* 0x000fe20000704270 */
[----:B------:R-:W-:-:S04]  /*2bd0*/  IMAD.WIDE.U32 R20, R2, R20, R8 ;  /* 0x0000001402147225 */ /* 0x000fc800078e0008 */
[----:B------:R-:W-:Y:S01]  /*2be0*/  IMAD.X R11, R11, 0x1, R5, P2 ;  /* 0x000000010b0b7824 */ /* 0x000fe200010e0605 */
[----:B------:R-:W-:Y:S01]  /*2bf0*/  LEA R8, P3, R20, R14, 0x2 ;  /* 0x0000000e14087211 */ /* 0x000fe200078610ff */
[----:B------:R-:W-:-:S05]  /*2c00*/  IMAD.IADD R2, R169, 0x1, R21 ;  /* 0x00000001a9027824 */ /* 0x000fca00078e0215 */
[----:B------:R-:W-:Y:S02]  /*2c10*/  LEA.HI.X R9, R20, R15, R2, 0x2, P3 ;  /* 0x0000000f14097211 */ /* 0x000fe400018f1402 */
[----:B--2---:R-:W-:-:S05]  /*2c20*/  LOP3.LUT R12, R19, 0xffffe000, RZ, 0xc0, !PT ;  /* 0xffffe000130c7812 */ /* 0x004fca00078ec0ff */
[----:B------:R-:W-:-:S04]  /*2c30*/  FMUL R13, R12, R155 ;  /* 0x0000009b0c0d7220 */ /* 0x000fc80000400000 */
[----:B------:R-:W-:-:S05]  /*2c40*/  FFMA R13, R26, R154, R13 ;  /* 0x0000009a1a0d7223 */ /* 0x000fca000000000d */
[----:B------:R-:W-:-:S05]  /*2c50*/  F2FP.TF32.F32.PACK_B R13, R13 ;  /* 0x0000000dff0d723e */ /* 0x000fca00024050ff */
[----:B------:R0:W-:Y:S01]  /*2c60*/  @P1 STG.E desc[UR36][R10.64], R13 ;  /* 0x0000000d0a001986 */ /* 0x0001e2000c101924 */
[----:B------:R-:W-:Y:S05]  /*2c70*/  @!P0 BRA `(.L_x_41) ;  /* 0x0000000000048947 */ /* 0x000fea0003800000 */
[----:B------:R2:W5:Y:S02]  /*2c80*/  LDG.E.LTC128B R19, desc[UR36][R8.64+0x4] ;  /* 0x0000042408137981 */ /* 0x000564000c1e1920 */
.L_x_41:
[----:B------:R-:W-:Y:S05]  /*2c90*/  BSYNC B1 ;  /* 0x0000000000017941 */ /* 0x000fea0003800000 */
.L_x_40:
[----:B-----5:R-:W-:Y:S01]  /*2ca0*/  LOP3.LUT R2, R19, 0xffffe000, RZ, 0xc0, !PT ;  /* 0xffffe00013027812 */ /* 0x020fe200078ec0ff */
[----:B------:R-:W-:Y:S01]  /*2cb0*/  BSSY B1, `(.L_x_42) ;  /* 0x0000009000017945 */ /* 0x000fe20003800000 */
[----:B------:R-:W-:-:S03]  /*2cc0*/  ISETP.GT.AND P1, PT, R0, 0x8, PT ;  /* 0x000000080000780c */ /* 0x000fc60003f24270 */
[----:B------:R-:W-:Y:S01]  /*2cd0*/  FMUL R2, R2, R155 ;  /* 0x0000009b02027220 */ /* 0x000fe20000400000 */
[----:B------:R-:W-:-:S03]  /*2ce0*/  ISETP.GT.AND P2, PT, R3, RZ, P1 ;  /* 0x000000ff0300720c */ /* 0x000fc60000f44270 */
[----:B------:R-:W-:-:S05]  /*2cf0*/  FFMA R27, R27, R154, R2 ;  /* 0x0000009a1b1b7223 */ /* 0x000fca0000000002 */
[----:B------:R-:W-:-:S05]  /*2d00*/  F2FP.TF32.F32.PACK_B R27, R27 ;  /* 0x0000001bff1b723e */ /* 0x000fca00024050ff */
[----:B------:R3:W-:Y:S01]  /*2d10*/  @P0 STG.E desc[UR36][R10.64+0x4], R27 ;  /* 0x0000041b0a000986 */ /* 0x0007e2000c101924 */
[----:B------:R-:W-:Y:S05]  /*2d20*/  @!P2 BRA `(.L_x_43) ;  /* 0x000000000004a947 */ /* 0x000fea0003800000 */
[----:B------:R4:W5:Y:S02]  /*2d30*/  LDG.E.LTC128B R19, desc[UR36][R6.64+0x20] ;  /* 0x0000202406137981 */ /* 0x000964000c1e1920 */
.L_x_43:
[----:B------:R-:W-:Y:S05]  /*2d40*/  BSYNC B1 ;  /* 0x0000000000017941 */ /* 0x000fea0003800000 */
.L_x_42:
[----:B-----5:R-:W-:Y:S01]  /*2d50*/  LOP3.LUT R2, R19, 0xffffe000, RZ, 0xc0, !PT ;  /* 0xffffe00013027812 */ /* 0x020fe200078ec0ff */
[----:B------:R-:W-:Y:S01]  /*2d60*/  BSSY B1, `(.L_x_44) ;  /* 0x0000009000017945 */ /* 0x000fe20003800000 */
[----:B------:R-:W-:-:S03]  /*2d70*/  ISETP.GT.AND P0, PT, R0, 0x9, PT ;  /* 0x000000090000780c */ /* 0x000fc60003f04270 */
[----:B0-----:R-:W-:Y:S01]  /*2d80*/  FMUL R13, R2, R155 ;  /* 0x0000009b020d7220 */ /* 0x001fe20000400000 */
[----:B------:R-:W-:-:S03]  /*2d90*/  ISETP.GT.AND P3, PT, R3, RZ, P0 ;  /* 0x000000ff0300720c */ /* 0x000fc60000764270 */
[----:B------:R-:W-:-:S05]  /*2da0*/  FFMA R13, R28, R154, R13 ;  /* 0x0000009a1c0d7223 */ /* 0x000fca000000000d */
[----:B------:R-:W-:-:S05]  /*2db0*/  F2FP.TF32.F32.PACK_B R13, R13 ;  /* 0x0000000dff0d723e */ /* 0x000fca00024050ff */
[----:B------:R0:W-:Y:S01]  /*2dc0*/  @P2 STG.E desc[UR36][R4.64+0x20], R13 ;  /* 0x0000200d04002986 */ /* 0x0001e2000c101924 */
[----:B------:R-:W-:Y:S05]  /*2dd0*/  @!P3 BRA `(.L_x_45) ;  /* 0x000000000004b947 */ /* 0x000fea0003800000 */
[----:B------:R0:W5:Y:S02]  /*2de0*/  LDG.E.LTC128B R19, desc[UR36][R6.64+0x24] ;  /* 0x0000242406137981 */ /* 0x000164000c1e1920 */
.L_x_45:
[----:B------:R-:W-:Y:S05]  /*2df0*/  BSYNC B1 ;  /* 0x0000000000017941 */ /* 0x000fea0003800000 */
.L_x_44:
[----:B-----5:R-:W-:Y:S01]  /*2e00*/  LOP3.LUT R2, R19, 0xffffe000, RZ, 0xc0, !PT ;  /* 0xffffe00013027812 */ /* 0x020fe200078ec0ff */
[----:B------:R-:W-:Y:S01]  /*2e10*/  BSSY B1, `(.L_x_46) ;  /* 0x0000008000017945 */ /* 0x000fe20003800000 */
[----:B------:R-:W-:-:S03]  /*2e20*/  ISETP.GT.AND P1, PT, R3, 0x8, P1 ;  /* 0x000000080300780c */ /* 0x000fc60000f24270 */
[----:B------:R-:W-:-:S04]  /*2e30*/  FMUL R2, R2, R155 ;  /* 0x0000009b02027220 */ /* 0x000fc80000400000 */
[----:B------:R-:W-:-:S05]  /*2e40*/  FFMA R29, R29, R154, R2 ;  /* 0x0000009a1d1d7223 */ /* 0x000fca0000000002 */
[----:B------:R-:W-:-:S05]  /*2e50*/  F2FP.TF32.F32.PACK_B R29, R29 ;  /* 0x0000001dff1d723e */ /* 0x000fca00024050ff */
[----:B------:R0:W-:Y:S01]  /*2e60*/  @P3 STG.E desc[UR36][R4.64+0x24], R29 ;  /* 0x0000241d04003986 */ /* 0x0001e2000c101924 */
[----:B------:R-:W-:Y:S05]  /*2e70*/  @!P1 BRA `(.L_x_47) ;  /* 0x0000000000049947 */ /* 0x000fea0003800000 */
[----:B------:R0:W5:Y:S02]  /*2e80*/  LDG.E.LTC128B R19, desc[UR36][R8.64+0x20] ;  /* 0x0000202408137981 */ /* 0x000164000c1e1920 */
.L_x_47:
[----:B------:R-:W-:Y:S05]  /*2e90*/  BSYNC B1 ;  /* 0x0000000000017941 */ /* 0x000fea0003800000 */
.L_x_46:
[----:B-----5:R-:W-:Y:S01]  /*2ea0*/  LOP3.LUT R2, R19, 0xffffe000, RZ, 0xc0, !PT ;  /* 0xffffe00013027812 */ /* 0x020fe200078ec0ff */
[----:B------:R-:W-:Y:S01]  /*2eb0*/  BSSY B1, `(.L_x_48) ;  /* 0x0000008000017945 */ /* 0x000fe20003800000 */
[----:B------:R-:W-:-:S03]  /*2ec0*/  ISETP.GT.AND P0, PT, R3, 0x8, P0 ;  /* 0x000000080300780c */ /* 0x000fc60000704270 */
[----:B0-----:R-:W-:-:S04]  /*2ed0*/  FMUL R13, R2, R155 ;  /* 0x0000009b020d7220 */ /* 0x001fc80000400000 */
[----:B------:R-:W-:-:S05]  /*2ee0*/  FFMA R13, R30, R154, R13 ;  /* 0x0000009a1e0d7223 */ /* 0x000fca000000000d */
[----:B------:R-:W-:-:S05]  /*2ef0*/  F2FP.TF32.F32.PACK_B R13, R13 ;  /* 0x0000000dff0d723e */ /* 0x000fca00024050ff */
[----:B------:R0:W-:Y:S01]  /*2f00*/  @P1 STG.E desc[UR36][R10.64+0x20], R13 ;  /* 0x0000200d0a001986 */ /* 0x0001e2000c101924 */
[----:B------:R-:W-:Y:S05]  /*2f10*/  @!P0 BRA `(.L_x_49) ;  /* 0x0000000000048947 */ /* 0x000fea0003800000 */
[----:B------:R0:W5:Y:S02]  /*2f20*/  LDG.E.LTC128B R19, desc[UR36][R8.64+0x24] ;  /* 0x0000242408137981 */ /* 0x000164000c1e1920 */
.L_x_49:
[----:B------:R-:W-:Y:S05]  /*2f30*/  BSYNC B1 ;  /* 0x0000000000017941 */ /* 0x000fea0003800000 */
.L_x_48:
        /* <DEDUP_REMOVED lines=10> */
.L_x_51:
[----:B------:R-:W-:Y:S05]  /*2fe0*/  BSYNC B1 ;  /* 0x0000000000017941 */ /* 0x000fea0003800000 */
.L_x_50:
        /* <DEDUP_REMOVED lines=10> */
.L_x_53:
[----:B------:R-:W-:Y:S05]  /*3090*/  BSYNC B1 ;  /* 0x0000000000017941 */ /* 0x000fea0003800000 */
.L_x_52:
        /* <DEDUP_REMOVED lines=9> */
.L_x_55:
[----:B------:R-:W-:Y:S05]  /*3130*/  BSYNC B1 ;  /* 0x0000000000017941 */ /* 0x000fea0003800000 */
.L_x_54:
        /* <DEDUP_REMOVED lines=9> */
.L_x_57:
[----:B------:R-:W-:Y:S05]  /*31d0*/  BSYNC B1 ;  /* 0x0000000000017941 */ /* 0x000fea0003800000 */
.L_x_56:
        /* <DEDUP_REMOVED lines=10> */
.L_x_59:
[----:B------:R-:W-:Y:S05]  /*3280*/  BSYNC B1 ;  /* 0x0000000000017941 */ /* 0x000fea0003800000 */
.L_x_58:
        /* <DEDUP_REMOVED lines=10> */
.L_x_61:
[----:B------:R-:W-:Y:S05]  /*3330*/  BSYNC B1 ;  /* 0x0000000000017941 */ /* 0x000fea0003800000 */
.L_x_60:
        /* <DEDUP_REMOVED lines=9> */
.L_x_63:
[----:B------:R-:W-:Y:S05]  /*33d0*/  BSYNC B1 ;  /* 0x0000000000017941 */ /* 0x000fea0003800000 */
.L_x_62:
        /* <DEDUP_REMOVED lines=9> */
.L_x_65:
[----:B------:R-:W-:Y:S05]  /*3470*/  BSYNC B1 ;  /* 0x0000000000017941 */ /* 0x000fea0003800000 */
.L_x_64:
        /* <DEDUP_REMOVED lines=10> */
.L_x_67:
[----:B------:R-:W-:Y:S05]  /*3520*/  BSYNC B1 ;  /* 0x0000000000017941 */ /* 0x000fea0003800000 */
.L_x_66:
        /* <DEDUP_REMOVED lines=10> */
.L_x_69:
[----:B------:R-:W-:Y:S05]  /*35d0*/  BSYNC B1 ;  /* 0x0000000000017941 */ /* 0x000fea0003800000 */
.L_x_68:
        /* <DEDUP_REMOVED lines=9> */
.L_x_71:
[----:B------:R-:W-:Y:S05]  /*3670*/  BSYNC B1 ;  /* 0x0000000000017941 */ /* 0x000fea0003800000 */
.L_x_70:
        /* <DEDUP_REMOVED lines=9> */
.L_x_73:
[----:B------:R-:W-:Y:S05]  /*3710*/  BSYNC B1 ;  /* 0x0000000000017941 */ /* 0x000fea0003800000 */
.L_x_72:
        /* <DEDUP_REMOVED lines=10> */
.L_x_75:
[----:B------:R-:W-:Y:S05]  /*37c0*/  BSYNC B1 ;  /* 0x0000000000017941 */ /* 0x000fea0003800000 */
.L_x_74:
        /* <DEDUP_REMOVED lines=10> */
.L_x_77:
[----:B------:R-:W-:Y:S05]  /*3870*/  BSYNC B1 ;  /* 0x0000000000017941 */ /* 0x000fea0003800000 */
.L_x_76:
        /* <DEDUP_REMOVED lines=9> */
.L_x_79:
[----:B------:R-:W-:Y:S05]  /*3910*/  BSYNC B1 ;  /* 0x0000000000017941 */ /* 0x000fea0003800000 */
.L_x_78:
        /* <DEDUP_REMOVED lines=9> */
.L_x_81:
[----:B------:R-:W-:Y:S05]  /*39b0*/  BSYNC B1 ;  /* 0x0000000000017941 */ /* 0x000fea0003800000 */
.L_x_80:
        /* <DEDUP_REMOVED lines=10> */
.L_x_83:
[----:B------:R-:W-:Y:S05]  /*3a60*/  BSYNC B1 ;  /* 0x0000000000017941 */ /* 0x000fea0003800000 */
.L_x_82:
        /* <DEDUP_REMOVED lines=10> */
.L_x_85:
[----:B------:R-:W-:Y:S05]  /*3b10*/  BSYNC B1 ;  /* 0x0000000000017941 */ /* 0x000fea0003800000 */
.L_x_84:
        /* <DEDUP_REMOVED lines=9> */
.L_x_87:
[----:B------:R-:W-:Y:S05]  /*3bb0*/  BSYNC B1 ;  /* 0x0000000000017941 */ /* 0x000fea0003800000 */
.L_x_86:
        /* <DEDUP_REMOVED lines=9> */
.L_x_89:
[----:B------:R-:W-:Y:S05]  /*3c50*/  BSYNC B1 ;  /* 0x0000000000017941 */ /* 0x000fea0003800000 */
.L_x_88:
        /* <DEDUP_REMOVED lines=10> */
.L_x_91:
[----:B------:R-:W-:Y:S05]  /*3d00*/  BSYNC B1 ;  /* 0x0000000000017941 */ /* 0x000fea0003800000 */
.L_x_90:
        /* <DEDUP_REMOVED lines=10> */
.L_x_93:
[----:B------:R-:W-:Y:S05]  /*3db0*/  BSYNC B1 ;  /* 0x0000000000017941 */ /* 0x000fea0003800000 */
.L_x_92:
        /* <DEDUP_REMOVED lines=9> */
.L_x_95:
[----:B------:R-:W-:Y:S05]  /*3e50*/  BSYNC B1 ;  /* 0x0000000000017941 */ /* 0x000fea0003800000 */
.L_x_94:
        /* <DEDUP_REMOVED lines=9> */
.L_x_97:
[----:B------:R-:W-:Y:S05]  /*3ef0*/  BSYNC B1 ;  /* 0x0000000000017941 */ /* 0x000fea0003800000 */
.L_x_96:
        /* <DEDUP_REMOVED lines=10> */
.L_x_99:
[----:B------:R-:W-:Y:S05]  /*3fa0*/  BSYNC B1 ;  /* 0x0000000000017941 */ /* 0x000fea0003800000 */
.L_x_98:
        /* <DEDUP_REMOVED lines=10> */
.L_x_101:
[----:B------:R-:W-:Y:S05]  /*4050*/  BSYNC B1 ;  /* 0x0000000000017941 */ /* 0x000fea0003800000 */
.L_x_100:
        /* <DEDUP_REMOVED lines=9> */
.L_x_103:
[----:B------:R-:W-:Y:S05]  /*40f0*/  BSYNC B1 ;  /* 0x0000000000017941 */ /* 0x000fea0003800000 */
.L_x_102:
        /* <DEDUP_REMOVED lines=9> */
.L_x_105:
[----:B------:R-:W-:Y:S05]  /*4190*/  BSYNC B1 ;  /* 0x0000000000017941 */ /* 0x000fea0003800000 */
.L_x_104:
        /* <DEDUP_REMOVED lines=10> */
.L_x_107:
[----:B------:R-:W-:Y:S05]  /*4240*/  BSYNC B1 ;  /* 0x0000000000017941 */ /* 0x000fea0003800000 */
.L_x_106:
        /* <DEDUP_REMOVED lines=10> */
.L_x_109:
[----:B------:R-:W-:Y:S05]  /*42f0*/  BSYNC B1 ;  /* 0x0000000000017941 */ /* 0x000fea0003800000 */
.L_x_108:
        /* <DEDUP_REMOVED lines=9> */
.L_x_111:
[----:B------:R-:W-:Y:S05]  /*4390*/  BSYNC B1 ;  /* 0x0000000000017941 */ /* 0x000fea0003800000 */
.L_x_110:
        /* <DEDUP_REMOVED lines=9> */
.L_x_113:
[----:B------:R-:W-:Y:S05]  /*4430*/  BSYNC B1 ;  /* 0x0000000000017941 */ /* 0x000fea0003800000 */
.L_x_112:
        /* <DEDUP_REMOVED lines=10> */
.L_x_115:
[----:B------:R-:W-:Y:S05]  /*44e0*/  BSYNC B1 ;  /* 0x0000000000017941 */ /* 0x000fea0003800000 */
.L_x_114:
        /* <DEDUP_REMOVED lines=10> */
.L_x_117:
[----:B------:R-:W-:Y:S05]  /*4590*/  BSYNC B1 ;  /* 0x0000000000017941 */ /* 0x000fea0003800000 */
.L_x_116:
        /* <DEDUP_REMOVED lines=9> */
.L_x_119:
[----:B------:R-:W-:Y:S05]  /*4630*/  BSYNC B1 ;  /* 0x0000000000017941 */ /* 0x000fea0003800000 */
.L_x_118:
        /* <DEDUP_REMOVED lines=9> */
.L_x_121:
[----:B------:R-:W-:Y:S05]  /*46d0*/  BSYNC B1 ;  /* 0x0000000000017941 */ /* 0x000fea0003800000 */
.L_x_120:
        /* <DEDUP_REMOVED lines=10> */
.L_x_123:
[----:B------:R-:W-:Y:S05]  /*4780*/  BSYNC B1 ;  /* 0x0000000000017941 */ /* 0x000fea0003800000 */
.L_x_122:
        /* <DEDUP_REMOVED lines=10> */
.L_x_125:
[----:B------:R-:W-:Y:S05]  /*4830*/  BSYNC B1 ;  /* 0x0000000000017941 */ /* 0x000fea0003800000 */
.L_x_124:
        /* <DEDUP_REMOVED lines=9> */
.L_x_127:
[----:B------:R-:W-:Y:S05]  /*48d0*/  BSYNC B1 ;  /* 0x0000000000017941 */ /* 0x000fea0003800000 */
.L_x_126:
        /* <DEDUP_REMOVED lines=9> */
.L_x_129:
[----:B------:R-:W-:Y:S05]  /*4970*/  BSYNC B1 ;  /* 0x0000000000017941 */ /* 0x000fea0003800000 */
.L_x_128:
        /* <DEDUP_REMOVED lines=10> */
.L_x_131:
[----:B------:R-:W-:Y:S05]  /*4a20*/  BSYNC B1 ;  /* 0x0000000000017941 */ /* 0x000fea0003800000 */
.L_x_130:
        /* <DEDUP_REMOVED lines=10> */
.L_x_133:
[----:B------:R-:W-:Y:S05]  /*4ad0*/  BSYNC B1 ;  /* 0x0000000000017941 */ /* 0x000fea0003800000 */
.L_x_132:
        /* <DEDUP_REMOVED lines=9> */
.L_x_135:
[----:B------:R-:W-:Y:S05]  /*4b70*/  BSYNC B1 ;  /* 0x0000000000017941 */ /* 0x000fea0003800000 */
.L_x_134:
        /* <DEDUP_REMOVED lines=9> */
.L_x_137:
[----:B------:R-:W-:Y:S05]  /*4c10*/  BSYNC B1 ;  /* 0x0000000000017941 */ /* 0x000fea0003800000 */
.L_x_136:
        /* <DEDUP_REMOVED lines=10> */
.L_x_139:
[----:B------:R-:W-:Y:S05]  /*4cc0*/  BSYNC B1 ;  /* 0x0000000000017941 */ /* 0x000fea0003800000 */
.L_x_138:
        /* <DEDUP_REMOVED lines=10> */
.L_x_141:
[----:B------:R-:W-:Y:S05]  /*4d70*/  BSYNC B1 ;  /* 0x0000000000017941 */ /* 0x000fea0003800000 */
.L_x_140:
        /* <DEDUP_REMOVED lines=9> */
.L_x_143:
[----:B------:R-:W-:Y:S05]  /*4e10*/  BSYNC B1 ;  /* 0x0000000000017941 */ /* 0x000fea0003800000 */
.L_x_142:
        /* <DEDUP_REMOVED lines=9> */
.L_x_145:
[----:B------:R-:W-:Y:S05]  /*4eb0*/  BSYNC B1 ;  /* 0x0000000000017941 */ /* 0x000fea0003800000 */
.L_x_144:
        /* <DEDUP_REMOVED lines=10> */
.L_x_147:
[----:B------:R-:W-:Y:S05]  /*4f60*/  BSYNC B1 ;  /* 0x0000000000017941 */ /* 0x000fea0003800000 */
.L_x_146:
        /* <DEDUP_REMOVED lines=10> */
.L_x_149:
[----:B------:R-:W-:Y:S05]  /*5010*/  BSYNC B1 ;  /* 0x0000000000017941 */ /* 0x000fea0003800000 */
.L_x_148:
        /* <DEDUP_REMOVED lines=9> */
.L_x_151:
[----:B------:R-:W-:Y:S05]  /*50b0*/  BSYNC B1 ;  /* 0x0000000000017941 */ /* 0x000fea0003800000 */
.L_x_150:
        /* <DEDUP_REMOVED lines=9> */
.L_x_153:
[----:B------:R-:W-:Y:S05]  /*5150*/  BSYNC B1 ;  /* 0x0000000000017941 */ /* 0x000fea0003800000 */
.L_x_152:
        /* <DEDUP_REMOVED lines=10> */
.L_x_155:
[----:B------:R-:W-:Y:S05]  /*5200*/  BSYNC B1 ;  /* 0x0000000000017941 */ /* 0x000fea0003800000 */
.L_x_154:
        /* <DEDUP_REMOVED lines=10> */
.L_x_157:
[----:B------:R-:W-:Y:S05]  /*52b0*/  BSYNC B1 ;  /* 0x0000000000017941 */ /* 0x000fea0003800000 */
.L_x_156:
        /* <DEDUP_REMOVED lines=9> */
.L_x_159:
[----:B------:R-:W-:Y:S05]  /*5350*/  BSYNC B1 ;  /* 0x0000000000017941 */ /* 0x000fea0003800000 */
.L_x_158:
        /* <DEDUP_REMOVED lines=9> */
.L_x_161:
[----:B------:R-:W-:Y:S05]  /*53f0*/  BSYNC B1 ;  /* 0x0000000000017941 */ /* 0x000fea0003800000 */
.L_x_160:
        /* <DEDUP_REMOVED lines=10> */
.L_x_163:
[----:B------:R-:W-:Y:S05]  /*54a0*/  BSYNC B1 ;  /* 0x0000000000017941 */ /* 0x000fea0003800000 */
.L_x_162:
        /* <DEDUP_REMOVED lines=10> */
.L_x_165:
[----:B------:R-:W-:Y:S05]  /*5550*/  BSYNC B1 ;  /* 0x0000000000017941 */ /* 0x000fea0003800000 */
.L_x_164:
        /* <DEDUP_REMOVED lines=9> */
.L_x_167:
[----:B------:R-:W-:Y:S05]  /*55f0*/  BSYNC B1 ;  /* 0x0000000000017941 */ /* 0x000fea0003800000 */
.L_x_166:
        /* <DEDUP_REMOVED lines=9> */
.L_x_169:
[----:B------:R-:W-:Y:S05]  /*5690*/  BSYNC B1 ;  /* 0x0000000000017941 */ /* 0x000fea0003800000 */
.L_x_168:
        /* <DEDUP_REMOVED lines=10> */
.L_x_171:
[----:B------:R-:W-:Y:S05]  /*5740*/  BSYNC B1 ;  /* 0x0000000000017941 */ /* 0x000fea0003800000 */
.L_x_170:
        /* <DEDUP_REMOVED lines=10> */
.L_x_173:
[----:B------:R-:W-:Y:S05]  /*57f0*/  BSYNC B1 ;  /* 0x0000000000017941 */ /* 0x000fea0003800000 */
.L_x_172:
        /* <DEDUP_REMOVED lines=9> */
.L_x_175:
[----:B------:R-:W-:Y:S05]  /*5890*/  BSYNC B1 ;  /* 0x0000000000017941 */ /* 0x000fea0003800000 */
.L_x_174:
        /* <DEDUP_REMOVED lines=9> */
.L_x_177:
[----:B------:R-:W-:Y:S05]  /*5930*/  BSYNC B1 ;  /* 0x0000000000017941 */ /* 0x000fea0003800000 */
.L_x_176:
        /* <DEDUP_REMOVED lines=10> */
.L_x_179:
[----:B------:R-:W-:Y:S05]  /*59e0*/  BSYNC B1 ;  /* 0x0000000000017941 */ /* 0x000fea0003800000 */
.L_x_178:
        /* <DEDUP_REMOVED lines=10> */
.L_x_181:
[----:B------:R-:W-:Y:S05]  /*5a90*/  BSYNC B1 ;  /* 0x0000000000017941 */ /* 0x000fea0003800000 */
.L_x_180:
        /* <DEDUP_REMOVED lines=9> */
.L_x_183:
[----:B------:R-:W-:Y:S05]  /*5b30*/  BSYNC B1 ;  /* 0x0000000000017941 */ /* 0x000fea0003800000 */
.L_x_182:
        /* <DEDUP_REMOVED lines=9> */
.L_x_185:
[----:B------:R-:W-:Y:S05]  /*5bd0*/  BSYNC B1 ;  /* 0x0000000000017941 */ /* 0x000fea0003800000 */
.L_x_184:
        /* <DEDUP_REMOVED lines=10> */
.L_x_187:
[----:B------:R-:W-:Y:S05]  /*5c80*/  BSYNC B1 ;  /* 0x0000000000017941 */ /* 0x000fea0003800000 */
.L_x_186:
        /* <DEDUP_REMOVED lines=10> */
.L_x_189:
[----:B------:R-:W-:Y:S05]  /*5d30*/  BSYNC B1 ;  /* 0x0000000000017941 */ /* 0x000fea0003800000 */
.L_x_188:
        /* <DEDUP_REMOVED lines=9> */
.L_x_191:
[----:B------:R-:W-:Y:S05]  /*5dd0*/  BSYNC B1 ;  /* 0x0000000000017941 */ /* 0x000fea0003800000 */
.L_x_190:
        /* <DEDUP_REMOVED lines=9> */
.L_x_193:
[----:B------:R-:W-:Y:S05]  /*5e70*/  BSYNC B1 ;  /* 0x0000000000017941 */ /* 0x000fea0003800000 */
.L_x_192:
        /* <DEDUP_REMOVED lines=10> */
.L_x_195:
[----:B------:R-:W-:Y:S05]  /*5f20*/  BSYNC B1 ;  /* 0x0000000000017941 */ /* 0x000fea0003800000 */
.L_x_194:
        /* <DEDUP_REMOVED lines=10> */
.L_x_197:
[----:B------:R-:W-:Y:S05]  /*5fd0*/  BSYNC B1 ;  /* 0x0000000000017941 */ /* 0x000fea0003800000 */
.L_x_196:
        /* <DEDUP_REMOVED lines=9> */
.L_x_199:
[----:B------:R-:W-:Y:S05]  /*6070*/  BSYNC B1 ;  /* 0x0000000000017941 */ /* 0x000fea0003800000 */
.L_x_198:
        /* <DEDUP_REMOVED lines=9> */
.L_x_201:
[----:B------:R-:W-:Y:S05]  /*6110*/  BSYNC B1 ;  /* 0x0000000000017941 */ /* 0x000fea0003800000 */
.L_x_200:
        /* <DEDUP_REMOVED lines=10> */
.L_x_203:
[----:B------:R-:W-:Y:S05]  /*61c0*/  BSYNC B1 ;  /* 0x0000000000017941 */ /* 0x000fea0003800000 */
.L_x_202:
        /* <DEDUP_REMOVED lines=10> */
.L_x_205:
[----:B------:R-:W-:Y:S05]  /*6270*/  BSYNC B1 ;  /* 0x0000000000017941 */ /* 0x000fea0003800000 */
.L_x_204:
        /* <DEDUP_REMOVED lines=9> */
.L_x_207:
[----:B------:R-:W-:Y:S05]  /*6310*/  BSYNC B1 ;  /* 0x0000000000017941 */ /* 0x000fea0003800000 */
.L_x_206:
        /* <DEDUP_REMOVED lines=9> */
.L_x_209:
[----:B------:R-:W-:Y:S05]  /*63b0*/  BSYNC B1 ;  /* 0x0000000000017941 */ /* 0x000fea0003800000 */
.L_x_208:
        /* <DEDUP_REMOVED lines=10> */
.L_x_211:
[----:B------:R-:W-:Y:S05]  /*6460*/  BSYNC B1 ;  /* 0x0000000000017941 */ /* 0x000fea0003800000 */
.L_x_210:
        /* <DEDUP_REMOVED lines=10> */
.L_x_213:
[----:B------:R-:W-:Y:S05]  /*6510*/  BSYNC B1 ;  /* 0x0000000000017941 */ /* 0x000fea0003800000 */
.L_x_212:
        /* <DEDUP_REMOVED lines=9> */
.L_x_215:
[----:B------:R-:W-:Y:S05]  /*65b0*/  BSYNC B1 ;  /* 0x0000000000017941 */ /* 0x000fea0003800000 */
.L_x_214:
        /* <DEDUP_REMOVED lines=9> */
.L_x_217:
[----:B------:R-:W-:Y:S05]  /*6650*/  BSYNC B1 ;  /* 0x0000000000017941 */ /* 0x000fea0003800000 */
.L_x_216:
        /* <DEDUP_REMOVED lines=10> */
.L_x_219:
[----:B------:R-:W-:Y:S05]  /*6700*/  BSYNC B1 ;  /* 0x0000000000017941 */ /* 0x000fea0003800000 */
.L_x_218:
        /* <DEDUP_REMOVED lines=10> */
.L_x_221:
[----:B------:R-:W-:Y:S05]  /*67b0*/  BSYNC B1 ;  /* 0x0000000000017941 */ /* 0x000fea0003800000 */
.L_x_220:
        /* <DEDUP_REMOVED lines=9> */
.L_x_223:
[----:B------:R-:W-:Y:S05]  /*6850*/  BSYNC B1 ;  /* 0x0000000000017941 */ /* 0x000fea0003800000 */
.L_x_222:
        /* <DEDUP_REMOVED lines=9> */
.L_x_225:
[----:B------:R-:W-:Y:S05]  /*68f0*/  BSYNC B1 ;  /* 0x0000000000017941 */ /* 0x000fea0003800000 */
.L_x_224:
        /* <DEDUP_REMOVED lines=10> */
.L_x_227:
[----:B------:R-:W-:Y:S05]  /*69a0*/  BSYNC B1 ;  /* 0x0000000000017941 */ /* 0x000fea0003800000 */
.L_x_226:
        /* <DEDUP_REMOVED lines=10> */
.L_x_229:
[----:B------:R-:W-:Y:S05]  /*6a50*/  BSYNC B1 ;  /* 0x0000000000017941 */ /* 0x000fea0003800000 */
.L_x_228:
        /* <DEDUP_REMOVED lines=9> */
.L_x_231:
[----:B------:R-:W-:Y:S05]  /*6af0*/  BSYNC B1 ;  /* 0x0000000000017941 */ /* 0x000fea0003800000 */
.L_x_230:
        /* <DEDUP_REMOVED lines=9> */
.L_x_233:
[----:B------:R-:W-:Y:S05]  /*6b90*/  BSYNC B1 ;  /* 0x0000000000017941 */ /* 0x000fea0003800000 */
.L_x_232:
        /* <DEDUP_REMOVED lines=10> */
.L_x_235:
[----:B------:R-:W-:Y:S05]  /*6c40*/  BSYNC B1 ;  /* 0x0000000000017941 */ /* 0x000fea0003800000 */
.L_x_234:
        /* <DEDUP_REMOVED lines=10> */
.L_x_237:
[----:B------:R-:W-:Y:S05]  /*6cf0*/  BSYNC B1 ;  /* 0x0000000000017941 */ /* 0x000fea0003800000 */
.L_x_236:
        /* <DEDUP_REMOVED lines=9> */
.L_x_239:
[----:B------:R-:W-:Y:S05]  /*6d90*/  BSYNC B1 ;  /* 0x0000000000017941 */ /* 0x000fea0003800000 */
.L_x_238:
        /* <DEDUP_REMOVED lines=9> */
.L_x_241:
[----:B------:R-:W-:Y:S05]  /*6e30*/  BSYNC B1 ;  /* 0x0000000000017941 */ /* 0x000fea0003800000 */
.L_x_240:
        /* <DEDUP_REMOVED lines=10> */
.L_x_243:
[----:B------:R-:W-:Y:S05]  /*6ee0*/  BSYNC B1 ;  /* 0x0000000000017941 */ /* 0x000fea0003800000 */
.L_x_242:
        /* <DEDUP_REMOVED lines=10> */
.L_x_245:
[----:B------:R-:W-:Y:S05]  /*6f90*/  BSYNC B1 ;  /* 0x0000000000017941 */ /* 0x000fea0003800000 */
.L_x_244:
        /* <DEDUP_REMOVED lines=9> */
.L_x_247:
[----:B------:R-:W-:Y:S05]  /*7030*/  BSYNC B1 ;  /* 0x0000000000017941 */ /* 0x000fea0003800000 */
.L_x_246:
        /* <DEDUP_REMOVED lines=9> */
.L_x_249:
[----:B------:R-:W-:Y:S05]  /*70d0*/  BSYNC B1 ;  /* 0x0000000000017941 */ /* 0x000fea0003800000 */
.L_x_248:
        /* <DEDUP_REMOVED lines=10> */
.L_x_251:
[----:B------:R-:W-:Y:S05]  /*7180*/  BSYNC B1 ;  /* 0x0000000000017941 */ /* 0x000fea0003800000 */
.L_x_250:
        /* <DEDUP_REMOVED lines=10> */
.L_x_253:
[----:B------:R-:W-:Y:S05]  /*7230*/  BSYNC B1 ;  /* 0x0000000000017941 */ /* 0x000fea0003800000 */
.L_x_252:
        /* <DEDUP_REMOVED lines=9> */
.L_x_255:
[----:B------:R-:W-:Y:S05]  /*72d0*/  BSYNC B1 ;  /* 0x0000000000017941 */ /* 0x000fea0003800000 */
.L_x_254:
        /* <DEDUP_REMOVED lines=9> */
.L_x_257:
[----:B------:R-:W-:Y:S05]  /*7370*/  BSYNC B1 ;  /* 0x0000000000017941 */ /* 0x000fea0003800000 */
.L_x_256:
        /* <DEDUP_REMOVED lines=10> */
.L_x_259:
[----:B------:R-:W-:Y:S05]  /*7420*/  BSYNC B1 ;  /* 0x0000000000017941 */ /* 0x000fea0003800000 */
.L_x_258:
        /* <DEDUP_REMOVED lines=10> */
.L_x_261:
[----:B------:R-:W-:Y:S05]  /*74d0*/  BSYNC B1 ;  /* 0x0000000000017941 */ /* 0x000fea0003800000 */
.L_x_260:
        /* <DEDUP_REMOVED lines=9> */
.L_x_263:
[----:B------:R-:W-:Y:S05]  /*7570*/  BSYNC B1 ;  /* 0x0000000000017941 */ /* 0x000fea0003800000 */
.L_x_262:
        /* <DEDUP_REMOVED lines=9> */
.L_x_265:
[----:B------:R-:W-:Y:S05]  /*7610*/  BSYNC B1 ;  /* 0x0000000000017941 */ /* 0x000fea0003800000 */
.L_x_264:
        /* <DEDUP_REMOVED lines=10> */
.L_x_267:
[----:B------:R-:W-:Y:S05]  /*76c0*/  BSYNC B1 ;  /* 0x0000000000017941 */ /* 0x000fea0003800000 */
.L_x_266:
        /* <DEDUP_REMOVED lines=10> */
.L_x_269:
[----:B------:R-:W-:Y:S05]  /*7770*/  BSYNC B1 ;  /* 0x0000000000017941 */ /* 0x000fea0003800000 */
.L_x_268:
        /* <DEDUP_REMOVED lines=9> */
.L_x_271:
[----:B------:R-:W-:Y:S05]  /*7810*/  BSYNC B1 ;  /* 0x0000000000017941 */ /* 0x000fea0003800000 */
.L_x_270:
        /* <DEDUP_REMOVED lines=9> */
.L_x_273:
[----:B------:R-:W-:Y:S05]  /*78b0*/  BSYNC B1 ;  /* 0x0000000000017941 */ /* 0x000fea0003800000 */
.L_x_272:
        /* <DEDUP_REMOVED lines=10> */
.L_x_275:
[----:B------:R-:W-:Y:S05]  /*7960*/  BSYNC B1 ;  /* 0x0000000000017941 */ /* 0x000fea0003800000 */
.L_x_274:
        /* <DEDUP_REMOVED lines=10> */
.L_x_277:
[----:B------:R-:W-:Y:S05]  /*7a10*/  BSYNC B1 ;  /* 0x0000000000017941 */ /* 0x000fea0003800000 */
.L_x_276:
        /* <DEDUP_REMOVED lines=9> */
.L_x_279:
[----:B------:R-:W-:Y:S05]  /*7ab0*/  BSYNC B1 ;  /* 0x0000000000017941 */ /* 0x000fea0003800000 */
.L_x_278:
        /* <DEDUP_REMOVED lines=9> */
.L_x_281:
[----:B------:R-:W-:Y:S05]  /*7b50*/  BSYNC B1 ;  /* 0x0000000000017941 */ /* 0x000fea0003800000 */
.L_x_280:
        /* <DEDUP_REMOVED lines=10> */
.L_x_283:
[----:B------:R-:W-:Y:S05]  /*7c00*/  BSYNC B1 ;  /* 0x0000000000017941 */ /* 0x000fea0003800000 */
.L_x_282:
        /* <DEDUP_REMOVED lines=10> */
.L_x_285:
[----:B------:R-:W-:Y:S05]  /*7cb0*/  BSYNC B1 ;  /* 0x0000000000017941 */ /* 0x000fea0003800000 */
.L_x_284:
        /* <DEDUP_REMOVED lines=9> */
.L_x_287:
[----:B------:R-:W-:Y:S05]  /*7d50*/  BSYNC B1 ;  /* 0x0000000000017941 */ /* 0x000fea0003800000 */
.L_x_286:
[----:B-----5:R-:W-:Y:S01]  /*7d60*/  LOP3.LUT R0, R19, 0xffffe000, RZ, 0xc0, !PT ;  /* 0xffffe00013007812 */ /* 0x020fe200078ec0ff */
[----:B0-----:R-:W-:Y:S01]  /*7d70*/  @P1 IMAD.MOV.U32 R4, RZ, RZ, R10 ;  /* 0x000000ffff041224 */ /* 0x001fe200078e000a */
[----:B------:R-:W-:Y:S01]  /*7d80*/  ISETP.GT.AND P0, PT, R3, 0x8, P0 ;  /* 0x000000080300780c */ /* 0x000fe20000704270 */
[----:B------:R-:W-:Y:S02]  /*7d90*/  BSSY B1, `(.L_x_288) ;  /* 0x0000008000017945 */ /* 0x000fe40003800000 */
[----:B------:R-:W-:-:S04]  /*7da0*/  FMUL R5, R0, R155 ;  /* 0x0000009b00057220 */ /* 0x000fc80000400000 */
[----:B-1--4-:R-:W-:Y:S01]  /*7db0*/  FFMA R7, R150, R154, R5 ;  /* 0x0000009a96077223 */ /* 0x012fe20000000005 */
[----:B------:R-:W-:-:S04]  /*7dc0*/  @P1 IMAD.MOV.U32 R5, RZ, RZ, R11 ;  /* 0x000000ffff051224 */ /* 0x000fc800078e000b */
[----:B------:R-:W-:-:S05]  /*7dd0*/  F2FP.TF32.F32.PACK_B R7, R7 ;  /* 0x00000007ff07723e */ /* 0x000fca00024050ff */
[----:B------:R0:W-:Y:S01]  /*7de0*/  @P1 STG.E desc[UR36][R4.64+0x3e0], R7 ;  /* 0x0003e00704001986 */ /* 0x0001e2000c101924 */
[----:B------:R-:W-:Y:S05]  /*7df0*/  @!P0 BRA `(.L_x_289) ;  /* 0x0000000000048947 */ /* 0x000fea0003800000 */
[----:B------:R1:W5:Y:S02]  /*7e00*/  LDG.E.LTC128B R19, desc[UR36][R8.64+0x3e4] ;  /* 0x0003e42408137981 */ /* 0x000364000c1e1920 */
.L_x_289:
[----:B------:R-:W-:Y:S05]  /*7e10*/  BSYNC B1 ;  /* 0x0000000000017941 */ /* 0x000fea0003800000 */
.L_x_288:
[----:B------:R-:W-:Y:S05]  /*7e20*/  @!P0 BRA `(.L_x_290) ;  /* 0x0000002400488947 */ /* 0x000fea0003800000 */
[----:B-----5:R-:W-:-:S05]  /*7e30*/  LOP3.LUT R0, R19, 0xffffe000, RZ, 0xc0, !PT ;  /* 0xffffe00013007812 */ /* 0x020fca00078ec0ff */
[----:B------:R-:W-:-:S04]  /*7e40*/  FMUL R0, R0, R155 ;  /* 0x0000009b00007220 */ /* 0x000fc80000400000 */
[----:B------:R-:W-:-:S05]  /*7e50*/  FFMA R151, R151, R154, R0 ;  /* 0x0000009a97977223 */ /* 0x000fca0000000000 */
[----:B------:R-:W-:-:S05]  /*7e60*/  F2FP.TF32.F32.PACK_B R151, R151 ;  /* 0x00000097ff97723e */ /* 0x000fca00024050ff */
[----:B------:R4:W-:Y:S01]  /*7e70*/  STG.E desc[UR36][R10.64+0x3e4], R151 ;  /* 0x0003e4970a007986 */ /* 0x0009e2000c101924 */
[----:B------:R-:W-:Y:S05]  /*7e80*/  BRA `(.L_x_290) ;  /* 0x0000002400307947 */ /* 0x000fea0003800000 */
.L_x_37:
[----:B------:R-:W-:Y:S01]  /*7e90*/  ISETP.GT.AND P3, PT, R0, 0x1, PT ;  /* 0x000000010000780c */ /* 0x000fe20003f64270 */
[----:B------:R-:W-:Y:S01]  /*7ea0*/  ULDC.64 UR4, c[0x0][0x5c0] ;  /* 0x0001700000047ab9 */ /* 0x000fe20000000a00 */
[-C--:B------:R-:W-:Y:S01]  /*7eb0*/  FMUL R9, R24, R154.reuse ;  /* 0x0000009a18097220 */ /* 0x080fe20000400000 */
[C---:B------:R-:W-:Y:S01]  /*7ec0*/  LEA R4, P4, R168.reuse, UR4, 0x2 ;  /* 0x00000004a8047c11 */ /* 0x040fe2000f8810ff */
[-C--:B------:R-:W-:Y:S01]  /*7ed0*/  FMUL R25, R25, R154.reuse ;  /* 0x0000009a19197220 */ /* 0x080fe20000400000 */
[----:B------:R-:W-:Y:S01]  /*7ee0*/  ISETP.GT.AND P0, PT, R3, RZ, P3 ;  /* 0x000000ff0300720c */ /* 0x000fe20001f04270 */
[-C--:B------:R-:W-:Y:S01]  /*7ef0*/  FMUL R27, R27, R154.reuse ;  /* 0x0000009a1b1b7220 */ /* 0x080fe20000400000 */
[----:B------:R-:W-:Y:S01]  /*7f00*/  LEA.HI.X R5, R168, UR5, R179, 0x2, P4 ;  /* 0x00000005a8057c11 */ /* 0x000fe2000a0f14b3 */
[-C--:B------:R-:W-:Y:S01]  /*7f10*/  FMUL R29, R29, R154.reuse ;  /* 0x0000009a1d1d7220 */ /* 0x080fe20000400000 */
[----:B------:R-:W-:Y:S01]  /*7f20*/  F2FP.TF32.F32.PACK_B R9, R9 ;  /* 0x00000009ff09723e */ /* 0x000fe200024050ff */
[-C--:B------:R-:W-:Y:S01]  /*7f30*/  FMUL R31, R31, R154.reuse ;  /* 0x0000009a1f1f7220 */ /* 0x080fe20000400000 */
[----:B------:R-:W-:Y:S01]  /*7f40*/  F2FP.TF32.F32.PACK_B R25, R25 ;  /* 0x00000019ff19723e */ /* 0x000fe200024050ff */
[----:B------:R-:W-:Y:S01]  /*7f50*/  FMUL R13, R32, R154 ;  /* 0x0000009a200d7220 */ /* 0x000fe20000400000 */
[C---:B------:R-:W-:Y:S01]  /*7f60*/  SHF.L.U64.HI R7, R10.reuse, 0x5, R11 ;  /* 0x000000050a077819 */ /* 0x040fe2000001020b */
[----:B------:R0:W-:Y:S01]  /*7f70*/  @P2 STG.E desc[UR36][R4.64], R9 ;  /* 0x0000000904002986 */ /* 0x0001e2000c101924 */
[----:B------:R-:W-:Y:S01]  /*7f80*/  LEA R6, P4, R10, R4, 0x5 ;  /* 0x000000040a067211 */ /* 0x000fe200078828ff */
[-C--:B------:R-:W-:Y:S01]  /*7f90*/  FMUL R11, R26, R154.reuse ;  /* 0x0000009a1a0b7220 */ /* 0x080fe20000400000 */
[----:B------:R-:W-:Y:S01]  /*7fa0*/  ISETP.GT.AND P1, PT, R3, 0x8, P1 ;  /* 0x000000080300780c */ /* 0x000fe20000f24270 */
[----:B------:R-:W-:Y:S01]  /*7fb0*/  @P0 STG.E desc[UR36][R4.64+0x4], R25 ;  /* 0x0000041904000986 */ /* 0x000fe2000c101924 */
[C---:B------:R-:W-:Y:S01]  /*7fc0*/  ISETP.GT.AND P2, PT, R0.reuse, 0x8, PT ;  /* 0x000000080000780c */ /* 0x040fe20003f44270 */
[----:B------:R-:W-:Y:S01]  /*7fd0*/  IMAD.X R7, R7, 0x1, R5, P4 ;  /* 0x0000000107077824 */ /* 0x000fe200020e0605 */
[----:B------:R-:W-:Y:S01]  /*7fe0*/  ISETP.GT.AND P3, PT, R3, 0x8, P3 ;  /* 0x000000080300780c */ /* 0x000fe20001f64270 */
[-C--:B------:R-:W-:Y:S01]  /*7ff0*/  FMUL R33, R33, R154.reuse ;  /* 0x0000009a21217220 */ /* 0x080fe20000400000 */
[----:B------:R-:W-:Y:S01]  /*8000*/  ISETP.GT.AND P0, PT, R0, 0x9, PT ;  /* 0x000000090000780c */ /* 0x000fe20003f04270 */
[-C--:B------:R-:W-:Y:S01]  /*8010*/  FMUL R35, R35, R154.reuse ;  /* 0x0000009a23237220 */ /* 0x080fe20000400000 */
[C---:B------:R-:W-:Y:S01]  /*8020*/  ISETP.GT.AND P5, PT, R3.reuse, RZ, P2 ;  /* 0x000000ff0300720c */ /* 0x040fe200017a4270 */
[-C--:B0-----:R-:W-:Y:S01]  /*8030*/  FMUL R9, R28, R154.reuse ;  /* 0x0000009a1c097220 */ /* 0x081fe20000400000 */
[----:B------:R-:W-:Y:S01]  /*8040*/  ISETP.GT.AND P4, PT, R3, RZ, P0 ;  /* 0x000000ff0300720c */ /* 0x000fe20000784270 */
[-C--:B------:R-:W-:Y:S01]  /*8050*/  FMUL R37, R37, R154.reuse ;  /* 0x0000009a25257220 */ /* 0x080fe20000400000 */
[----:B------:R-:W-:Y:S01]  /*8060*/  F2FP.TF32.F32.PACK_B R11, R11 ;  /* 0x0000000bff0b723e */ /* 0x000fe200024050ff */
[-C--:B------:R-:W-:Y:S01]  /*8070*/  FMUL R39, R39, R154.reuse ;  /* 0x0000009a27277220 */ /* 0x080fe20000400000 */
[----:B------:R-:W-:Y:S01]  /*8080*/  F2FP.TF32.F32.PACK_B R27, R27 ;  /* 0x0000001bff1b723e */ /* 0x000fe200024050ff */
[-C--:B------:R-:W-:Y:S01]  /*8090*/  FMUL R41, R41, R154.reuse ;  /* 0x0000009a29297220 */ /* 0x080fe20000400000 */
[----:B------:R-:W-:Y:S01]  /*80a0*/  F2FP.TF32.F32.PACK_B R9, R9 ;  /* 0x00000009ff09723e */ /* 0x000fe200024050ff */
[----:B------:R0:W-:Y:S01]  /*80b0*/  @P1 STG.E desc[UR36][R6.64], R11 ;  /* 0x0000000b06001986 */ /* 0x0001e2000c101924 */
[----:B------:R-:W-:Y:S01]  /*80c0*/  F2FP.TF32.F32.PACK_B R29, R29 ;  /* 0x0000001dff1d723e */ /* 0x000fe200024050ff */
[-C--:B------:R-:W-:Y:S01]  /*80d0*/  FMUL R43, R43, R154.reuse ;  /* 0x0000009a2b2b7220 */ /* 0x080fe20000400000 */
[C---:B------:R-:W-:Y:S01]  /*80e0*/  ISETP.GT.AND P1, PT, R0.reuse, 0x10, PT ;  /* 0x000000100000780c */ /* 0x040fe20003f24270 */
[----:B------:R-:W-:Y:S01]  /*80f0*/  @P3 STG.E desc[UR36][R6.64+0x4], R27 ;  /* 0x0000041b06003986 */ /* 0x000fe2000c101924 */
[----:B------:R-:W-:Y:S01]  /*8100*/  ISETP.GT.AND P3, PT, R0, 0x11, PT ;  /* 0x000000110000780c */ /* 0x000fe20003f64270 */
[-C--:B------:R-:W-:Y:S01]  /*8110*/  FMUL R45, R45, R154.reuse ;  /* 0x0000009a2d2d7220 */ /* 0x080fe20000400000 */
[C---:B------:R-:W-:Y:S01]  /*8120*/  ISETP.GT.AND P2, PT, R3.reuse, 0x8, P2 ;  /* 0x000000080300780c */ /* 0x040fe20001744270 */
[----:B------:R1:W-:Y:S01]  /*8130*/  @P5 STG.E desc[UR36][R4.64+0x20], R9 ;  /* 0x0000200904005986 */ /* 0x0003e2000c101924 */
[----:B------:R-:W-:Y:S01]  /*8140*/  ISETP.GT.AND P0, PT, R3, 0x8, P0 ;  /* 0x000000080300780c */ /* 0x000fe20000704270 */
[-C--:B------:R-:W-:Y:S01]  /*8150*/  FMUL R47, R47, R154.reuse ;  /* 0x0000009a2f2f7220 */ /* 0x080fe20000400000 */
[C---:B------:R-:W-:Y:S01]  /*8160*/  ISETP.GT.AND P5, PT, R3.reuse, RZ, P1 ;  /* 0x000000ff0300720c */ /* 0x040fe20000fa4270 */
[----:B------:R-:W-:Y:S01]  /*8170*/  @P4 STG.E desc[UR36][R4.64+0x24], R29 ;  /* 0x0000241d04004986 */ /* 0x000fe2000c101924 */
        /* <DEDUP_REMOVED lines=8> */
[-C--:B-1----:R-:W-:Y:S01]  /*8200*/  FMUL R9, R34, R154.reuse ;  /* 0x0000009a22097220 */ /* 0x082fe20000400000 */
[----:B------:R-:W-:Y:S01]  /*8210*/  F2FP.TF32.F32.PACK_B R33, R33 ;  /* 0x00000021ff21723e */ /* 0x000fe200024050ff */
[----:B------:R0:W-:Y:S01]  /*8220*/  @P2 STG.E desc[UR36][R6.64+0x20], R11 ;  /* 0x0000200b06002986 */ /* 0x0001e2000c101924 */
[----:B------:R-:W-:Y:S01]  /*8230*/  ISETP.GT.AND P1, PT, R3, 0x8, P1 ;  /* 0x000000080300780c */ /* 0x000fe20000f24270 */
[-C--:B------:R-:W-:Y:S01]  /*8240*/  FMUL R55, R55, R154.reuse ;  /* 0x0000009a37377220 */ /* 0x080fe20000400000 */
[C---:B------:R-:W-:Y:S01]  /*8250*/  ISETP.GT.AND P2, PT, R0.reuse, 0x19, PT ;  /* 0x000000190000780c */ /* 0x040fe20003f44270 */
[----:B------:R-:W-:Y:S01]  /*8260*/  @P0 STG.E desc[UR36][R6.64+0x24], R31 ;  /* 0x0000241f06000986 */ /* 0x000fe2000c101924 */
[----:B------:R-:W-:Y:S01]  /*8270*/  ISETP.GT.AND P0, PT, R0, 0x18, PT ;  /* 0x000000180000780c */ /* 0x000fe20003f04270 */
[-C--:B------:R-:W-:Y:S01]  /*8280*/  FMUL R57, R57, R154.reuse ;  /* 0x0000009a39397220 */ /* 0x080fe20000400000 */
[----:B------:R-:W-:Y:S01]  /*8290*/  F2FP.TF32.F32.PACK_B R9, R9 ;  /* 0x00000009ff09723e */ /* 0x000fe200024050ff */
[----:B------:R1:W-:Y:S01]  /*82a0*/  @P5 STG.E desc[UR36][R4.64+0x40], R13 ;  /* 0x0000400d04005986 */ /* 0x0003e2000c101924 */
[----:B------:R-:W-:Y:S01]  /*82b0*/  ISETP.GT.AND P5, PT, R3, RZ, P0 ;  /* 0x000000ff0300720c */ /* 0x000fe200007a4270 */
[-C--:B------:R-:W-:Y:S01]  /*82c0*/  FMUL R59, R59, R154.reuse ;  /* 0x0000009a3b3b7220 */ /* 0x080fe20000400000 */
[----:B------:R-:W-:Y:S01]  /*82d0*/  F2FP.TF32.F32.PACK_B R35, R35 ;  /* 0x00000023ff23723e */ /* 0x000fe200024050ff */
[----:B------:R-:W-:Y:S01]  /*82e0*/  @P4 STG.E desc[UR36][R4.64+0x44], R33 ;  /* 0x0000442104004986 */ /* 0x000fe2000c101924 */
[C---:B------:R-:W-:Y:S01]  /*82f0*/  ISETP.GT.AND P4, PT, R3.reuse, 0x8, P3 ;  /* 0x000000080300780c */ /* 0x040fe20001f84270 */
[-C--:B0-----:R-:W-:Y:S01]  /*8300*/  FMUL R11, R36, R154.reuse ;  /* 0x0000009a240b7220 */ /* 0x081fe20000400000 */
[----:B------:R-:W-:Y:S01]  /*8310*/  ISETP.GT.AND P3, PT, R3, RZ, P2 ;  /* 0x000000ff0300720c */ /* 0x000fe20001764270 */
[----:B------:R0:W-:Y:S01]  /*8320*/  @P1 STG.E desc[UR36][R6.64+0x40], R9 ;  /* 0x0000400906001986 */ /* 0x0001e2000c101924 */
[----:B------:R-:W-:Y:S01]  /*8330*/  F2FP.TF32.F32.PACK_B R37, R37 ;  /* 0x00000025ff25723e */ /* 0x000fe200024050ff */
[-C--:B------:R-:W-:Y:S01]  /*8340*/  FMUL R61, R61, R154.reuse ;  /* 0x0000009a3d3d7220 */ /* 0x080fe20000400000 */
[----:B------:R-:W-:Y:S01]  /*8350*/  F2FP.TF32.F32.PACK_B R11, R11 ;  /* 0x0000000bff0b723e */ /* 0x000fe200024050ff */
[-C--:B-1----:R-:W-:Y:S01]  /*8360*/  FMUL R13, R40, R154.reuse ;  /* 0x0000009a280d7220 */ /* 0x082fe20000400000 */
[----:B------:R-:W-:Y:S01]  /*8370*/  ISETP.GT.AND P1, PT, R0, 0x20, PT ;  /* 0x000000200000780c */ /* 0x000fe20003f24270 */
[-C--:B------:R-:W-:Y:S01]  /*8380*/  FMUL R63, R63, R154.reuse ;  /* 0x0000009a3f3f7220 */ /* 0x080fe20000400000 */
[----:B------:R-:W-:Y:S01]  /*8390*/  ISETP.GT.AND P0, PT, R3, 0x8, P0 ;  /* 0x000000080300780c */ /* 0x000fe20000704270 */
[-C--:B------:R-:W-:Y:S01]  /*83a0*/  FMUL R65, R65, R154.reuse ;  /* 0x0000009a41417220 */ /* 0x080fe20000400000 */
[----:B------:R-:W-:Y:S01]  /*83b0*/  F2FP.TF32.F32.PACK_B R39, R39 ;  /* 0x00000027ff27723e */ /* 0x000fe200024050ff */
[----:B------:R-:W-:Y:S01]  /*83c0*/  @P4 STG.E desc[UR36][R6.64+0x44], R35 ;  /* 0x0000442306004986 */ /* 0x000fe2000c101924 */
[C---:B------:R-:W-:Y:S01]  /*83d0*/  ISETP.GT.AND P4, PT, R3.reuse, 0x8, P2 ;  /* 0x000000080300780c */ /* 0x040fe20001784270 */
[-C--:B0-----:R-:W-:Y:S01]  /*83e0*/  FMUL R9, R38, R154.reuse ;  /* 0x0000009a26097220 */ /* 0x081fe20000400000 */
[C---:B------:R-:W-:Y:S01]  /*83f0*/  ISETP.GT.AND P2, PT, R0.reuse, 0x21, PT ;  /* 0x000000210000780c */ /* 0x040fe20003f44270 */
[----:B------:R0:W-:Y:S01]  /*8400*/  @P5 STG.E desc[UR36][R4.64+0x60], R11 ;  /* 0x0000600b04005986 */ /* 0x0001e2000c101924 */
[----:B------:R-:W-:Y:S01]  /*8410*/  ISETP.GT.AND P5, PT, R3, RZ, P1 ;  /* 0x000000ff0300720c */ /* 0x000fe20000fa4270 */
[-C--:B------:R-:W-:Y:S01]  /*8420*/  FMUL R67, R67, R154.reuse ;  /* 0x0000009a43437220 */ /* 0x080fe20000400000 */
[----:B------:R-:W-:Y:S01]  /*8430*/  F2FP.TF32.F32.PACK_B R9, R9 ;  /* 0x00000009ff09723e */ /* 0x000fe200024050ff */
[----:B------:R-:W-:Y:S01]  /*8440*/  @P3 STG.E desc[UR36][R4.64+0x64], R37 ;  /* 0x0000642504003986 */ /* 0x000fe2000c101924 */
[----:B------:R-:W-:Y:S01]  /*8450*/  ISETP.GT.AND P3, PT, R3, RZ, P2 ;  /* 0x000000ff0300720c */ /* 0x000fe20001764270 */
[-C--:B------:R-:W-:Y:S01]  /*8460*/  FMUL R69, R69, R154.reuse ;  /* 0x0000009a45457220 */ /* 0x080fe20000400000 */
[----:B------:R-:W-:Y:S01]  /*8470*/  F2FP.TF32.F32.PACK_B R13, R13 ;  /* 0x0000000dff0d723e */ /* 0x000fe200024050ff */
[----:B------:R1:W-:Y:S01]  /*8480*/  @P0 STG.E desc[UR36][R6.64+0x60], R9 ;  /* 0x0000600906000986 */ /* 0x0003e2000c101924 */
[----:B------:R-:W-:Y:S01]  /*8490*/  F2FP.TF32.F32.PACK_B R41, R41 ;  /* 0x00000029ff29723e */ /* 0x000fe200024050ff */
[-C--:B------:R-:W-:Y:S01]  /*84a0*/  FMUL R71, R71, R154.reuse ;  /* 0x0000009a47477220 */ /* 0x080fe20000400000 */
[----:B------:R-:W-:Y:S01]  /*84b0*/  ISETP.GT.AND P0, PT, R0, 0x28, PT ;  /* 0x000000280000780c */ /* 0x000fe20003f04270 */
[----:B------:R-:W-:Y:S01]  /*84c0*/  @P4 STG.E desc[UR36][R6.64+0x64], R39 ;  /* 0x0000642706004986 */ /* 0x000fe2000c101924 */
[C---:B------:R-:W-:Y:S01]  /*84d0*/  ISETP.GT.AND P1, PT, R3.reuse, 0x8, P1 ;  /* 0x000000080300780c */ /* 0x040fe20000f24270 */
[-C--:B0-----:R-:W-:Y:S01]  /*84e0*/  FMUL R11, R44, R154.reuse ;  /* 0x0000009a2c0b7220 */ /* 0x081fe20000400000 */
[----:B------:R-:W-:Y:S01]  /*84f0*/  ISETP.GT.AND P4, PT, R3, 0x8, P2 ;  /* 0x000000080300780c */ /* 0x000fe20001784270 */
[----:B------:R0:W-:Y:S01]  /*8500*/  @P5 STG.E desc[UR36][R4.64+0x80], R13 ;  /* 0x0000800d04005986 */ /* 0x0001e2000c101924 */
[----:B------:R-:W-:Y:S01]  /*8510*/  ISETP.GT.AND P2, PT, R0, 0x29, PT ;  /* 0x000000290000780c */ /* 0x000fe20003f44270 */
[-C--:B------:R-:W-:Y:S01]  /*8520*/  FMUL R73, R73, R154.reuse ;  /* 0x0000009a49497220 */ /* 0x080fe20000400000 */
[C---:B------:R-:W-:Y:S01]  /*8530*/  ISETP.GT.AND P5, PT, R3.reuse, RZ, P0 ;  /* 0x000000ff0300720c */ /* 0x040fe200007a4270 */
[-C--:B-1----:R-:W-:Y:S01]  /*8540*/  FMUL R9, R42, R154.reuse ;  /* 0x0000009a2a097220 */ /* 0x082fe20000400000 */
[----:B------:R-:W-:Y:S01]  /*8550*/  @P3 STG.E desc[UR36][R4.64+0x84], R41 ;  /* 0x0000842904003986 */ /* 0x000fe2000c101924 */
[----:B------:R-:W-:Y:S01]  /*8560*/  ISETP.GT.AND P3, PT, R3, RZ, P2 ;  /* 0x000000ff0300720c */ /* 0x000fe20001764270 */
[-C--:B------:R-:W-:Y:S01]  /*8570*/  FMUL R75, R75, R154.reuse ;  /* 0x0000009a4b4b7220 */ /* 0x080fe20000400000 */
[----:B------:R-:W-:Y:S01]  /*8580*/  F2FP.TF32.F32.PACK_B R43, R43 ;  /* 0x0000002bff2b723e */ /* 0x000fe200024050ff */
[-C--:B------:R-:W-:Y:S01]  /*8590*/  FMUL R77, R77, R154.reuse ;  /* 0x0000009a4d4d7220 */ /* 0x080fe20000400000 */
[----:B------:R-:W-:Y:S01]  /*85a0*/  F2FP.TF32.F32.PACK_B R9, R9 ;  /* 0x00000009ff09723e */ /* 0x000fe200024050ff */
[-C--:B------:R-:W-:Y:S01]  /*85b0*/  FMUL R79, R79, R154.reuse ;  /* 0x0000009a4f4f7220 */ /* 0x080fe20000400000 */
[----:B------:R-:W-:Y:S01]  /*85c0*/  F2FP.TF32.F32.PACK_B R11, R11 ;  /* 0x0000000bff0b723e */ /* 0x000fe200024050ff */
[-C--:B0-----:R-:W-:Y:S01]  /*85d0*/  FMUL R13, R48, R154.reuse ;  /* 0x0000009a300d7220 */ /* 0x081fe20000400000 */
[----:B------:R-:W-:Y:S01]  /*85e0*/  F2FP.TF32.F32.PACK_B R45, R45 ;  /* 0x0000002dff2d723e */ /* 0x000fe200024050ff */
[----:B------:R0:W-:Y:S01]  /*85f0*/  @P1 STG.E desc[UR36][R6.64+0x80], R9 ;  /* 0x0000800906001986 */ /* 0x0001e2000c101924 */
[C---:B------:R-:W-:Y:S01]  /*8600*/  ISETP.GT.AND P1, PT, R0.reuse, 0x30, PT ;  /* 0x000000300000780c */ /* 0x040fe20003f24270 */
[-C--:B------:R-:W-:Y:S01]  /*8610*/  FMUL R81, R81, R154.reuse ;  /* 0x0000009a51517220 */ /* 0x080fe20000400000 */
[C---:B------:R-:W-:Y:S01]  /*8620*/  ISETP.GT.AND P0, PT, R3.reuse, 0x8, P0 ;  /* 0x000000080300780c */ /* 0x040fe20000704270 */
[----:B------:R-:W-:Y:S01]  /*8630*/  @P4 STG.E desc[UR36][R6.64+0x84], R43 ;  /* 0x0000842b06004986 */ /* 0x000fe2000c101924 */
[----:B------:R-:W-:Y:S01]  /*8640*/  ISETP.GT.AND P4, PT, R3, 0x8, P2 ;  /* 0x000000080300780c */ /* 0x000fe20001784270 */
[-C--:B------:R-:W-:Y:S01]  /*8650*/  FMUL R83, R83, R154.reuse ;  /* 0x0000009a53537220 */ /* 0x080fe20000400000 */
[----:B------:R-:W-:Y:S01]  /*8660*/  ISETP.GT.AND P2, PT, R0, 0x31, PT ;  /* 0x000000310000780c */ /* 0x000fe20003f44270 */
[----:B------:R1:W-:Y:S01]  /*8670*/  @P5 STG.E desc[UR36][R4.64+0xa0], R11 ;  /* 0x0000a00b04005986 */ /* 0x0003e2000c101924 */
[----:B------:R-:W-:Y:S01]  /*8680*/  ISETP.GT.AND P5, PT, R3, RZ, P1 ;  /* 0x000000ff0300720c */ /* 0x000fe20000fa4270 */
[-C--:B------:R-:W-:Y:S01]  /*8690*/  FMUL R85, R85, R154.reuse ;  /* 0x0000009a55557220 */ /* 0x080fe20000400000 */
[----:B------:R-:W-:Y:S01]  /*86a0*/  F2FP.TF32.F32.PACK_B R47, R47 ;  /* 0x0000002fff2f723e */ /* 0x000fe200024050ff */
[-C--:B0-----:R-:W-:Y:S01]  /*86b0*/  FMUL R9, R46, R154.reuse ;  /* 0x0000009a2e097220 */ /* 0x081fe20000400000 */
        /* <DEDUP_REMOVED lines=9> */
[----:B------:R-:W-:Y:S01]  /*8750*/  ISETP.GT.AND P1, PT, R3, 0x8, P1 ;  /* 0x000000080300780c */ /* 0x000fe20000f24270 */
[----:B------:R0:W-:Y:S01]  /*8760*/  @P0 STG.E desc[UR36][R6.64+0xa0], R9 ;  /* 0x0000a00906000986 */ /* 0x0001e2000c101924 */
[C---:B------:R-:W-:Y:S01]  /*8770*/  ISETP.GT.AND P0, PT, R0.reuse, 0x38, PT ;  /* 0x000000380000780c */ /* 0x040fe20003f04270 */
[-C--:B------:R-:W-:Y:S01]  /*8780*/  FMUL R93, R93, R154.reuse ;  /* 0x0000009a5d5d7220 */ /* 0x080fe20000400000 */
[----:B------:R-:W-:Y:S01]  /*8790*/  F2FP.TF32.F32.PACK_B R51, R51 ;  /* 0x00000033ff33723e */ /* 0x000fe200024050ff */
        /* <DEDUP_REMOVED lines=16> */
[----:B------:R-:W-:Y:S01]  /*88a0*/  ISETP.GT.AND P0, PT, R3, 0x8, P0 ;  /* 0x000000080300780c */ /* 0x000fe20000704270 */
[-C--:B-1----:R-:W-:Y:S01]  /*88b0*/  FMUL R13, R56, R154.reuse ;  /* 0x0000009a380d7220 */ /* 0x082fe20000400000 */
[----:B------:R-:W-:Y:S01]  /*88c0*/  F2FP.TF32.F32.PACK_B R55, R55 ;  /* 0x00000037ff37723e */ /* 0x000fe200024050ff */
        /* <DEDUP_REMOVED lines=16> */
[----:B------:R-:W-:Y:S01]  /*89d0*/  ISETP.GT.AND P1, PT, R3, 0x8, P1 ;  /* 0x000000080300780c */ /* 0x000fe20000f24270 */
[-C--:B------:R-:W-:Y:S01]  /*89e0*/  FMUL R113, R113, R154.reuse ;  /* 0x0000009a71717220 */ /* 0x080fe20000400000 */
[----:B------:R-:W-:Y:S01]  /*89f0*/  F2FP.TF32.F32.PACK_B R9, R9 ;  /* 0x00000009ff09723e */ /* 0x000fe200024050ff */
[-C--:B------:R-:W-:Y:S01]  /*8a00*/  FMUL R115, R115, R154.reuse ;  /* 0x0000009a73737220 */ /* 0x080fe20000400000 */
[-C--:B-1----:R-:W-:Y:S01]  /*8a10*/  FMUL R11, R60, R154.reuse ;  /* 0x0000009a3c0b7220 */ /* 0x082fe20000400000 */
[----:B------:R-:W-:Y:S01]  /*8a20*/  F2FP.TF32.F32.PACK_B R59, R59 ;  /* 0x0000003bff3b723e */ /* 0x000fe200024050ff */
[-C--:B------:R-:W-:Y:S01]  /*8a30*/  FMUL R117, R117, R154.reuse ;  /* 0x0000009a75757220 */ /* 0x080fe20000400000 */
        /* <DEDUP_REMOVED lines=47> */
[----:B------:R-:W-:Y:S01]  /*8d30*/  ISETP.GT.AND P0, PT, R0, 0x58, PT ;  /* 0x000000580000780c */ /* 0x000fe20003f04270 */
[-C--:B------:R-:W-:Y:S01]  /*8d40*/  FMUL R147, R147, R154.reuse ;  /* 0x0000009a93937220 */ /* 0x080fe20000400000 */
[----:B------:R-:W-:Y:S01]  /*8d50*/  F2FP.TF32.F32.PACK_B R11, R11 ;  /* 0x0000000bff0b723e */ /* 0x000fe200024050ff */
[----:B------:R-:W-:Y:S01]  /*8d60*/  @P4 STG.E desc[UR36][R6.64+0x124], R63 ;  /* 0x0001243f06004986 */ /* 0x000fe2000c101924 */
[C---:B------:R-:W-:Y:S01]  /*8d70*/  ISETP.GT.AND P4, PT, R3.reuse, 0x8, P2 ;  /* 0x000000080300780c */ /* 0x040fe20001784270 */
        /* <DEDUP_REMOVED lines=9> */
[----:B------:R-:W-:Y:S01]  /*8e10*/  FMUL R151, R151, R154 ;  /* 0x0000009a97977220 */ /* 0x000fe20000400000 */
[----:B------:R-:W-:-:S02]  /*8e20*/  ISETP.GT.AND P0, PT, R3, 0x8, P0 ;  /* 0x000000080300780c */ /* 0x000fc40000704270 */
[----:B------:R-:W-:Y:S01]  /*8e30*/  F2FP.TF32.F32.PACK_B R9, R9 ;  /* 0x00000009ff09723e */ /* 0x000fe200024050ff */
[----:B-1----:R-:W-:Y:S01]  /*8e40*/  FMUL R13, R72, R154 ;  /* 0x0000009a480d7220 */ /* 0x002fe20000400000 */
[----:B------:R-:W-:-:S03]  /*8e50*/  F2FP.TF32.F32.PACK_B R71, R71 ;  /* 0x00000047ff47723e */ /* 0x000fc600024050ff */
[----:B------:R0:W-:Y:S01]  /*8e60*/  @P1 STG.E desc[UR36][R6.64+0x140], R9 ;  /* 0x0001400906001986 */ /* 0x0001e2000c101924 */
[C---:B------:R-:W-:Y:S02]  /*8e70*/  ISETP.GT.AND P1, PT, R0.reuse, 0x60, PT ;  /* 0x000000600000780c */ /* 0x040fe40003f24270 */
[----:B------:R-:W-:Y:S01]  /*8e80*/  F2FP.TF32.F32.PACK_B R13, R13 ;  /* 0x0000000dff0d723e */ /* 0x000fe200024050ff */
[----:B------:R-:W-:Y:S01]  /*8e90*/  @P4 STG.E desc[UR36][R6.64+0x144], R67 ;  /* 0x0001444306004986 */ /* 0x000fe2000c101924 */
[C---:B------:R-:W-:Y:S02]  /*8ea0*/  ISETP.GT.AND P4, PT, R3.reuse, 0x8, P2 ;  /* 0x000000080300780c */ /* 0x040fe40001784270 */
[----:B------:R-:W-:Y:S01]  /*8eb0*/  ISETP.GT.AND P2, PT, R0, 0x61, PT ;  /* 0x000000610000780c */ /* 0x000fe20003f44270 */
[----:B------:R1:W-:Y:S01]  /*8ec0*/  @P5 STG.E desc[UR36][R4.64+0x160], R11 ;  /* 0x0001600b04005986 */ /* 0x0003e2000c101924 */
[C---:B------:R-:W-:Y:S02]  /*8ed0*/  ISETP.GT.AND P5, PT, R3.reuse, RZ, P1 ;  /* 0x000000ff0300720c */ /* 0x040fe40000fa4270 */
[----:B------:R-:W-:Y:S01]  /*8ee0*/  F2FP.TF32.F32.PACK_B R73, R73 ;  /* 0x00000049ff49723e */ /* 0x000fe200024050ff */
[----:B0-----:R-:W-:Y:S01]  /*8ef0*/  FMUL R9, R70, R154 ;  /* 0x0000009a46097220 */ /* 0x001fe20000400000 */
[----:B------:R-:W-:Y:S01]  /*8f00*/  @P3 STG.E desc[UR36][R4.64+0x164], R69 ;  /* 0x0001644504003986 */ /* 0x000fe2000c101924 */
[----:B------:R-:W-:-:S02]  /*8f10*/  ISETP.GT.AND P3, PT, R3, RZ, P2 ;  /* 0x000000ff0300720c */ /* 0x000fc40001764270 */
[----:B------:R-:W-:Y:S02]  /*8f20*/  ISETP.GT.AND P1, PT, R3, 0x8, P1 ;  /* 0x000000080300780c */ /* 0x000fe40000f24270 */
        /* <DEDUP_REMOVED lines=252> */
[----:B------:R-:W-:Y:S01]  /*9ef0*/  @P3 STG.E desc[UR36][R4.64+0x364], R133 ;  /* 0x0003648504003986 */ /* 0x000fe2000c101924 */
[----:B0-----:R-:W-:Y:S01]  /*9f00*/  FMUL R9, R134, R154 ;  /* 0x0000009a86097220 */ /* 0x001fe20000400000 */
[----:B------:R-:W-:-:S02]  /*9f10*/  ISETP.GT.AND P3, PT, R3, RZ, P2 ;  /* 0x000000ff0300720c */ /* 0x000fc40001764270 */
[----:B------:R-:W-:Y:S02]  /*9f20*/  ISETP.GT.AND P1, PT, R3, 0x8, P1 ;  /* 0x000000080300780c */ /* 0x000fe40000f24270 */
[----:B------:R-:W-:Y:S01]  /*9f30*/  F2FP.TF32.F32.PACK_B R9, R9 ;  /* 0x00000009ff09723e */ /* 0x000fe200024050ff */
[----:B-1----:R-:W-:Y:S01]  /*9f40*/  FMUL R11, R140, R154 ;  /* 0x0000009a8c0b7220 */ /* 0x002fe20000400000 */
[----:B------:R-:W-:-:S03]  /*9f50*/  F2FP.TF32.F32.PACK_B R139, R139 ;  /* 0x0000008bff8b723e */ /* 0x000fc600024050ff */
[----:B------:R0:W-:Y:S01]  /*9f60*/  @P0 STG.E desc[UR36][R6.64+0x360], R9 ;  /* 0x0003600906000986 */ /* 0x0001e2000c101924 */
[----:B------:R-:W-:Y:S02]  /*9f70*/  F2FP.TF32.F32.PACK_B R141, R141 ;  /* 0x0000008dff8d723e */ /* 0x000fe400024050ff */
[----:B------:R-:W-:Y:S01]  /*9f80*/  F2FP.TF32.F32.PACK_B R11, R11 ;  /* 0x0000000bff0b723e */ /* 0x000fe200024050ff */
[----:B------:R-:W-:Y:S01]  /*9f90*/  @P4 STG.E desc[UR36][R6.64+0x364], R135 ;  /* 0x0003648706004986 */ /* 0x000fe2000c101924 */
[C---:B------:R-:W-:Y:S02]  /*9fa0*/  ISETP.GT.AND P4, PT, R0.reuse, 0xe8, PT ;  /* 0x000000e80000780c */ /* 0x040fe40003f84270 */
[----:B------:R-:W-:Y:S01]  /*9fb0*/  F2FP.TF32.F32.PACK_B R143, R143 ;  /* 0x0000008fff8f723e */ /* 0x000fe200024050ff */
[----:B------:R1:W-:Y:S01]  /*9fc0*/  @P5 STG.E desc[UR36][R4.64+0x380], R13 ;  /* 0x0003800d04005986 */ /* 0x0003e2000c101924 */
[----:B------:R-:W-:Y:S02]  /*9fd0*/  ISETP.GT.AND P5, PT, R0, 0xe9, PT ;  /* 0x000000e90000780c */ /* 0x000fe40003fa4270 */
[----:B------:R-:W-:Y:S01]  /*9fe0*/  F2FP.TF32.F32.PACK_B R145, R145 ;  /* 0x00000091ff91723e */ /* 0x000fe200024050ff */
[----:B------:R-:W-:Y:S01]  /*9ff0*/  @P3 STG.E desc[UR36][R4.64+0x384], R137 ;  /* 0x0003848904003986 */ /* 0x000fe2000c101924 */
[C---:B------:R-:W-:Y:S01]  /*a000*/  ISETP.GT.AND P3, PT, R3.reuse, 0x8, P2 ;  /* 0x000000080300780c */ /* 0x040fe20001764270 */
[----:B0-----:R-:W-:Y:S01]  /*a010*/  FMUL R9, R138, R154 ;  /* 0x0000009a8a097220 */ /* 0x001fe20000400000 */
[----:B------:R-:W-:-:S02]  /*a020*/  ISETP.GT.AND P2, PT, R3, RZ, P4 ;  /* 0x000000ff0300720c */ /* 0x000fc40002744270 */
[C---:B------:R-:W-:Y:S02]  /*a030*/  ISETP.GT.AND P0, PT, R3.reuse, RZ, P5 ;  /* 0x000000ff0300720c */ /* 0x040fe40002f04270 */
[C---:B------:R-:W-:Y:S01]  /*a040*/  ISETP.GT.AND P4, PT, R3.reuse, 0x8, P4 ;  /* 0x000000080300780c */ /* 0x040fe20002784270 */
[----:B-1----:R-:W-:Y:S01]  /*a050*/  FMUL R13, R142, R154 ;  /* 0x0000009a8e0d7220 */ /* 0x002fe20000400000 */
[----:B------:R-:W-:Y:S02]  /*a060*/  ISETP.GT.AND P5, PT, R3, 0x8, P5 ;  /* 0x000000080300780c */ /* 0x000fe40002fa4270 */
[----:B------:R-:W-:Y:S02]  /*a070*/  F2FP.TF32.F32.PACK_B R9, R9 ;  /* 0x00000009ff09723e */ /* 0x000fe400024050ff */
[----:B------:R-:W-:Y:S02]  /*a080*/  F2FP.TF32.F32.PACK_B R13, R13 ;  /* 0x0000000dff0d723e */ /* 0x000fe400024050ff */
[----:B------:R-:W-:Y:S01]  /*a090*/  F2FP.TF32.F32.PACK_B R147, R147 ;  /* 0x00000093ff93723e */ /* 0x000fe200024050ff */
[----:B------:R0:W-:Y:S01]  /*a0a0*/  @P1 STG.E desc[UR36][R6.64+0x380], R9 ;  /* 0x0003800906001986 */ /* 0x0001e2000c101924 */
[----:B------:R-:W-:-:S02]  /*a0b0*/  ISETP.GT.AND P1, PT, R0, 0xf8, PT ;  /* 0x000000f80000780c */ /* 0x000fc40003f24270 */
        /* <DEDUP_REMOVED lines=8> */
[----:B0-----:R-:W-:Y:S01]  /*a140*/  FMUL R9, R144, R154 ;  /* 0x0000009a90097220 */ /* 0x001fe20000400000 */
[----:B------:R-:W-:-:S02]  /*a150*/  ISETP.GT.AND P0, PT, R0, 0xf9, PT ;  /* 0x000000f90000780c */ /* 0x000fc40003f04270 */
[----:B------:R0:W-:Y:S01]  /*a160*/  @P4 STG.E desc[UR36][R6.64+0x3a0], R13 ;  /* 0x0003a00d06004986 */ /* 0x0001e2000c101924 */
[C---:B------:R-:W-:Y:S02]  /*a170*/  ISETP.GT.AND P4, PT, R3.reuse, RZ, P2 ;  /* 0x000000ff0300720c */ /* 0x040fe40001784270 */
[----:B------:R-:W-:Y:S01]  /*a180*/  F2FP.TF32.F32.PACK_B R9, R9 ;  /* 0x00000009ff09723e */ /* 0x000fe200024050ff */
[----:B------:R-:W-:Y:S01]  /*a190*/  @P5 STG.E desc[UR36][R6.64+0x3a4], R143 ;  /* 0x0003a48f06005986 */ /* 0x000fe2000c101924 */
[C---:B------:R-:W-:Y:S01]  /*a1a0*/  ISETP.GT.AND P5, PT, R3.reuse, RZ, P3 ;  /* 0x000000ff0300720c */ /* 0x040fe20001fa4270 */
[-C--:B-1----:R-:W-:Y:S01]  /*a1b0*/  FMUL R11, R146, R154.reuse ;  /* 0x0000009a920b7220 */ /* 0x082fe20000400000 */
[C---:B------:R-:W-:Y:S02]  /*a1c0*/  ISETP.GT.AND P3, PT, R3.reuse, 0x8, P3 ;  /* 0x000000080300780c */ /* 0x040fe40001f64270 */
[----:B------:R-:W-:Y:S02]  /*a1d0*/  ISETP.GT.AND P2, PT, R3, 0x8, P2 ;  /* 0x000000080300780c */ /* 0x000fe40001744270 */
[----:B------:R-:W-:Y:S01]  /*a1e0*/  F2FP.TF32.F32.PACK_B R11, R11 ;  /* 0x0000000bff0b723e */ /* 0x000fe200024050ff */
[----:B0-----:R-:W-:-:S05]  /*a1f0*/  FMUL R13, R150, R154 ;  /* 0x0000009a960d7220 */ /* 0x001fca0000400000 */
[----:B------:R-:W-:Y:S01]  /*a200*/  F2FP.TF32.F32.PACK_B R13, R13 ;  /* 0x0000000dff0d723e */ /* 0x000fe200024050ff */
[----:B------:R-:W-:Y:S01]  /*a210*/  @P5 STG.E desc[UR36][R4.64+0x3c0], R9 ;  /* 0x0003c00904005986 */ /* 0x000fe2000c101924 */
[C---:B------:R-:W-:Y:S01]  /*a220*/  ISETP.GT.AND P5, PT, R3.reuse, RZ, P1 ;  /* 0x000000ff0300720c */ /* 0x040fe20000fa4270 */
[----:B------:R-:W-:Y:S01]  /*a230*/  @P3 IMAD.MOV.U32 R2, RZ, RZ, R6 ;  /* 0x000000ffff023224 */ /* 0x000fe200078e0006 */
[C---:B------:R-:W-:Y:S01]  /*a240*/  ISETP.GT.AND P1, PT, R3.reuse, 0x8, P1 ;  /* 0x000000080300780c */ /* 0x040fe20000f24270 */
[----:B------:R-:W-:Y:S01]  /*a250*/  @P4 STG.E desc[UR36][R4.64+0x3c4], R145 ;  /* 0x0003c49104004986 */ /* 0x000fe2000c101924 */
[C---:B------:R-:W-:Y:S02]  /*a260*/  ISETP.GT.AND P4, PT, R3.reuse, RZ, P0 ;  /* 0x000000ff0300720c */ /* 0x040fe40000784270 */
[----:B------:R-:W-:Y:S01]  /*a270*/  ISETP.GT.AND P0, PT, R3, 0x8, P0 ;  /* 0x000000080300780c */ /* 0x000fe20000704270 */
[----:B------:R-:W-:-:S05]  /*a280*/  @P3 IMAD.MOV.U32 R3, RZ, RZ, R7 ;  /* 0x000000ffff033224 */ /* 0x000fca00078e0007 */
[----:B------:R0:W-:Y:S02]  /*a290*/  @P3 STG.E desc[UR36][R2.64+0x3c0], R11 ;  /* 0x0003c00b02003986 */ /* 0x0001e4000c101924 */
[----:B0-----:R-:W-:Y:S02]  /*a2a0*/  @P2 IMAD.MOV.U32 R2, RZ, RZ, R6 ;  /* 0x000000ffff022224 */ /* 0x001fe400078e0006 */
[----:B------:R-:W-:-:S05]  /*a2b0*/  @P2 IMAD.MOV.U32 R3, RZ, RZ, R7 ;  /* 0x000000ffff032224 */ /* 0x000fca00078e0007 */
[----:B------:R0:W-:Y:S02]  /*a2c0*/  @P2 STG.E desc[UR36][R2.64+0x3c4], R147 ;  /* 0x0003c49302002986 */ /* 0x0001e4000c101924 */
[----:B0-----:R-:W-:Y:S02]  /*a2d0*/  @P5 IMAD.MOV.U32 R2, RZ, RZ, R4 ;  /* 0x000000ffff025224 */ /* 0x001fe400078e0004 */
[----:B------:R-:W-:-:S05]  /*a2e0*/  @P5 IMAD.MOV.U32 R3, RZ, RZ, R5 ;  /* 0x000000ffff035224 */ /* 0x000fca00078e0005 */
[----:B------:R0:W-:Y:S04]  /*a2f0*/  @P5 STG.E desc[UR36][R2.64+0x3e0], R15 ;  /* 0x0003e00f02005986 */ /* 0x0001e8000c101924 */
[----:B------:R1:W-:Y:S01]  /*a300*/  @P4 STG.E desc[UR36][R4.64+0x3e4], R149 ;  /* 0x0003e49504004986 */ /* 0x0003e2000c101924 */
[----:B0-----:R-:W-:Y:S02]  /*a310*/  @P1 IMAD.MOV.U32 R2, RZ, RZ, R6 ;  /* 0x000000ffff021224 */ /* 0x001fe400078e0006 */
[----:B------:R-:W-:-:S05]  /*a320*/  @P1 IMAD.MOV.U32 R3, RZ, RZ, R7 ;  /* 0x000000ffff031224 */ /* 0x000fca00078e0007 */
[----:B------:R1:W-:Y:S04]  /*a330*/  @P1 STG.E desc[UR36][R2.64+0x3e0], R13 ;  /* 0x0003e00d02001986 */ /* 0x0003e8000c101924 */
[----:B------:R1:W-:Y:S02]  /*a340*/  @P0 STG.E desc[UR36][R6.64+0x3e4], R151 ;  /* 0x0003e49706000986 */ /* 0x0003e4000c101924 */
.L_x_290:
[----:B------:R-:W-:Y:S05]  /*a350*/  BSYNC B0 ;  /* 0x0000000000007941 */ /* 0x000fea0003800000 */
.L_x_36:
[----:B-1----:R-:W2:Y:S01]  /*a360*/  LDL.64 R2, [R1] ;  /* 0x0000000001027983 */ /* 0x002ea20000100a00 */
[----:B------:R-:W-:Y:S01]  /*a370*/  ULDC.64 UR4, c[0x0][0x650] ;  /* 0x0001940000047ab9 */ /* 0x000fe20000000a00 */
[----:B------:R1:W-:Y:S01]  /*a380*/  SYNCS.ARRIVE.TRANS64.A1T0 RZ, [R162+UR45], RZ ;  /* 0x000000ffa2ff79a7 */ /* 0x0003e2000810002d */
[----:B------:R-:W-:Y:S01]  /*a390*/  PRMT R0, RZ, 0x7610, R0 ;  /* 0x00007610ff007816 */ /* 0x000fe20000000000 */
[----:B-----5:R-:W-:Y:S02]  /*a3a0*/  IMAD.MOV.U32 R19, RZ, RZ, -0x1 ;  /* 0xffffffffff137424 */ /* 0x020fe400078e00ff */
[----:B------:R-:W-:Y:S01]  /*a3b0*/  IMAD.MOV.U32 R22, RZ, RZ, -0x1 ;  /* 0xffffffffff167424 */ /* 0x000fe200078e00ff */
[----:B--2---:R-:W-:-:S04]  /*a3c0*/  LEA R18, P0, R2, R18, 0x1 ;  /* 0x0000001202127211 */ /* 0x004fc800078008ff */
[----:B------:R-:W-:Y:S01]  /*a3d0*/  LEA.HI.X R17, R2, R17, R23, 0x1, P0 ;  /* 0x0000001102117211 */ /* 0x000fe200000f0c17 */
[----:B------:R-:W-:Y:S01]  /*a3e0*/  IMAD.MOV.U32 R2, RZ, RZ, -0x1 ;  /* 0xffffffffff027424 */ /* 0x000fe200078e00ff */
[----:B------:R-:W-:-:S04]  /*a3f0*/  ISETP.GE.U32.AND P0, PT, R18, UR4, PT ;  /* 0x0000000412007c0c */ /* 0x000fc8000bf06070 */
[----:B------:R-:W-:-:S13]  /*a400*/  ISETP.GE.U32.AND.EX P0, PT, R17, UR5, PT, P0 ;  /* 0x0000000511007c0c */ /* 0x000fda000bf06100 */
[----:B-1----:R-:W-:Y:S05]  /*a410*/  @P0 BRA `(.L_x_291) ;  /* 0x0000000400700947 */ /* 0x002fea0003800000 */
[----:B---34-:R-:W1:Y:S01]  /*a420*/  S2R R10, SR_CTAID.X ;  /* 0x00000000000a7919 */ /* 0x018e620000002500 */
[----:B------:R-:W2:Y:S01]  /*a430*/  LDC.64 R8, c[0x0][0x628] ;  /* 0x00018a00ff087b82 */ /* 0x000ea20000000a00 */
[----:B------:R-:W-:Y:S01]  /*a440*/  ULDC UR4, c[0x0][0x150] ;  /* 0x0000540000047ab9 */ /* 0x000fe20000000800 */
[----:B------:R-:W-:Y:S01]  /*a450*/  IMAD.MOV.U32 R6, RZ, RZ, R18 ;  /* 0x000000ffff067224 */ /* 0x000fe200078e0012 */
[----:B------:R-:W3:Y:S01]  /*a460*/  S2R R20, SR_CTAID.Y ;  /* 0x0000000000147919 */ /* 0x000ee20000002600 */
[----:B0-----:R-:W-:-:S04]  /*a470*/  IMAD.MOV.U32 R7, RZ, RZ, R17 ;  /* 0x000000ffff077224 */ /* 0x001fc800078e0011 */
[----:B------:R-:W0:Y:S08]  /*a480*/  LDC R15, c[0x0][0x144] ;  /* 0x00005100ff0f7b82 */ /* 0x000e300000000800 */
[----:B------:R-:W4:Y:S08]  /*a490*/  LDC R0, c[0x0][0x630] ;  /* 0x00018c00ff007b82 */ /* 0x000f300000000800 */
[----:B------:R-:W0:Y:S01]  /*a4a0*/  LDC.64 R12, c[0x0][0x620] ;  /* 0x00018800ff0c7b82 */ /* 0x000e220000000a00 */
[----:B--2---:R-:W-:-:S04]  /*a4b0*/  ISETP.NE.U32.AND P0, PT, R8, RZ, PT ;  /* 0x000000ff0800720c */ /* 0x004fc80003f05070 */
[----:B------:R-:W-:Y:S02]  /*a4c0*/  ISETP.NE.AND.EX P0, PT, R9, RZ, PT, P0 ;  /* 0x000000ff0900720c */ /* 0x000fe40003f05300 */
[----:B-1----:R-:W-:-:S05]  /*a4d0*/  I2FP.F32.U32 R2, R10 ;  /* 0x0000000a00027245 */ /* 0x002fca0000201000 */
[----:B------:R-:W-:-:S04]  /*a4e0*/  FMUL R2, R2, UR4 ;  /* 0x0000000402027c20 */ /* 0x000fc80008400000 */
[----:B------:R1:W2:Y:S02]  /*a4f0*/  F2I.U32.TRUNC.NTZ R14, R2 ;  /* 0x00000002000e7305 */ /* 0x0002a4000020f000 */
[----:B---34-:R-:W-:Y:S05]  /*a500*/  @!P0 BRA `(.L_x_292) ;  /* 0x0000000000288947 */ /* 0x018fea0003800000 */
[----:B------:R-:W3:Y:S02]  /*a510*/  LDC R3, c[0x0][0x634] ;  /* 0x00018d00ff037b82 */ /* 0x000ee40000000800 */
[----:B---3--:R-:W-:-:S05]  /*a520*/  IADD3 R7, P0, R18, R3, RZ ;  /* 0x0000000312077210 */ /* 0x008fca0007f1e0ff */
[----:B------:R-:W-:-:S04]  /*a530*/  IMAD.X R11, RZ, RZ, R17, P0 ;  /* 0x000000ffff0b7224 */ /* 0x000fc800000e0611 */
[----:B-1----:R-:W-:-:S04]  /*a540*/  IMAD.WIDE.U32 R2, R11, R8, RZ ;  /* 0x000000080b027225 */ /* 0x002fc800078e00ff */
[----:B------:R-:W-:-:S04]  /*a550*/  IMAD.WIDE.U32 R4, P0, R7, R9, R2 ;  /* 0x0000000907047225 */ /* 0x000fc80007800002 */
[----:B------:R-:W-:-:S04]  /*a560*/  IMAD.WIDE.U32 R2, R7, R8, RZ ;  /* 0x0000000807027225 */ /* 0x000fc800078e00ff */
[----:B------:R-:W-:Y:S01]  /*a570*/  IMAD.X R7, RZ, RZ, RZ, P0 ;  /* 0x000000ffff077224 */ /* 0x000fe200000e06ff */
[----:B------:R-:W-:Y:S01]  /*a580*/  IADD3 RZ, P0, R3, R4, RZ ;  /* 0x0000000403ff7210 */ /* 0x000fe20007f1e0ff */
[----:B------:R-:W-:-:S04]  /*a590*/  IMAD.MOV.U32 R6, RZ, RZ, R5 ;  /* 0x000000ffff067224 */ /* 0x000fc800078e0005 */
[----:B------:R-:W-:-:S08]  /*a5a0*/  IMAD.WIDE.U32.X R6, R11, R9, R6, P0 ;  /* 0x000000090b067225 */ /* 0x000fd000000e0406 */
.L_x_292:
[----:B------:R-:W3:Y:S01]  /*a5b0*/  LDC.64 R26, c[0x0][0x640] ;  /* 0x00019000ff1a7b82 */ /* 0x000ee20000000a00 */
[-C--:B------:R-:W-:Y:S01]  /*a5c0*/  SHF.R.U64 R11, R6, R0.reuse, R7 ;  /* 0x00000000060b7219 */ /* 0x080fe20000001207 */
[----:B------:R-:W-:Y:S01]  /*a5d0*/  IMAD.MOV.U32 R19, RZ, RZ, R17 ;  /* 0x000000ffff137224 */ /* 0x000fe200078e0011 */
[----:B------:R-:W-:Y:S01]  /*a5e0*/  SHF.R.U32.HI R0, RZ, R0, R7 ;  /* 0x00000000ff007219 */ /* 0x000fe20000011607 */
[----:B--2---:R-:W-:Y:S01]  /*a5f0*/  IMAD.MOV R14, RZ, RZ, -R14 ;  /* 0x000000ffff0e7224 */ /* 0x004fe200078e0a0e */
[----:B------:R-:W-:Y:S01]  /*a600*/  IADD3 R5, P0, RZ, -R11, RZ ;  /* 0x8000000bff057210 */ /* 0x000fe20007f1e0ff */
[----:B------:R-:W-:Y:S01]  /*a610*/  ULDC UR4, c[0x0][0x154] ;  /* 0x0000550000047ab9 */ /* 0x000fe20000000800 */
[----:B------:R-:W-:Y:S01]  /*a620*/  IMAD.MOV.U32 R7, RZ, RZ, 0x1 ;  /* 0x00000001ff077424 */ /* 0x000fe200078e00ff */
[----:B------:R-:W2:Y:S01]  /*a630*/  LDC R4, c[0x0][0x618] ;  /* 0x00018600ff047b82 */ /* 0x000ea20000000800 */
[----:B0-----:R-:W-:Y:S02]  /*a640*/  IMAD R22, R15, R14, R10 ;  /* 0x0000000e0f167224 */ /* 0x001fe400078e020a */
[----:B------:R-:W-:-:S04]  /*a650*/  IMAD.X R3, RZ, RZ, ~R0, P0 ;  /* 0x000000ffff037224 */ /* 0x000fc800000e0e00 */
[-C--:B------:R-:W-:Y:S01]  /*a660*/  IMAD R0, R3, R12.reuse, RZ ;  /* 0x0000000c03007224 */ /* 0x080fe200078e02ff */
[----:B------:R-:W0:Y:S01]  /*a670*/  LDC R6, c[0x0][0x608] ;  /* 0x00018200ff067b82 */ /* 0x000e220000000800 */
[----:B-1----:R-:W-:-:S04]  /*a680*/  IMAD.WIDE.U32 R2, R5, R12, R18 ;  /* 0x0000000c05027225 */ /* 0x002fc800078e0012 */
[----:B------:R-:W-:Y:S01]  /*a690*/  IMAD R5, R5, R13, R0 ;  /* 0x0000000d05057224 */ /* 0x000fe200078e0200 */
[----:B------:R-:W-:Y:S02]  /*a6a0*/  I2FP.F32.U32 R0, R20 ;  /* 0x0000001400007245 */ /* 0x000fe40000201000 */
[----:B------:R-:W1:Y:S01]  /*a6b0*/  LDC R24, c[0x0][0x658] ;  /* 0x00019600ff187b82 */ /* 0x000e620000000800 */
[----:B------:R-:W-:Y:S01]  /*a6c0*/  IMAD.IADD R3, R3, 0x1, R5 ;  /* 0x0000000103037824 */ /* 0x000fe200078e0205 */
[----:B---3--:R-:W-:Y:S01]  /*a6d0*/  ISETP.NE.U32.AND P0, PT, R26, RZ, PT ;  /* 0x000000ff1a00720c */ /* 0x008fe20003f05070 */
[----:B------:R-:W-:Y:S01]  /*a6e0*/  FMUL R0, R0, UR4 ;  /* 0x0000000400007c20 */ /* 0x000fe20008400000 */
[----:B------:R-:W-:Y:S02]  /*a6f0*/  IMAD.MOV.U32 R5, RZ, RZ, -0x1 ;  /* 0xffffffffff057424 */ /* 0x000fe400078e00ff */
[----:B------:R-:W-:Y:S01]  /*a700*/  ISETP.NE.AND.EX P0, PT, R27, RZ, PT, P0 ;  /* 0x000000ff1b00720c */ /* 0x000fe20003f05300 */
[----:B------:R3:W4:Y:S01]  /*a710*/  F2I.U32.TRUNC.NTZ R12, R0 ;  /* 0x00000000000c7305 */ /* 0x000722000020f000 */
[----:B------:R-:W3:Y:S01]  /*a720*/  LDC R15, c[0x0][0x148] ;  /* 0x00005200ff0f7b82 */ /* 0x000ee20000000800 */
[----:B--2---:R-:W-:-:S02]  /*a730*/  SHF.R.U64 R10, R2, R4, R3 ;  /* 0x00000004020a7219 */ /* 0x004fc40000001203 */
[----:B------:R-:W-:-:S05]  /*a740*/  SHF.R.U32.HI R3, RZ, R4, R3 ;  /* 0x00000004ff037219 */ /* 0x000fca0000011603 */
[----:B------:R-:W2:Y:S01]  /*a750*/  LDC R14, c[0x0][0x600] ;  /* 0x00018000ff0e7b82 */ /* 0x000ea20000000800 */
[-CC-:B0-----:R-:W-:Y:S02]  /*a760*/  SHF.R.U64 R8, R10, R6.reuse, R3.reuse ;  /* 0x000000060a087219 */ /* 0x181fe40000001203 */
[----:B------:R-:W-:-:S05]  /*a770*/  SHF.R.U32.HI R3, RZ, R6, R3 ;  /* 0x00000006ff037219 */ /* 0x000fca0000011603 */
[----:B------:R-:W0:Y:S01]  /*a780*/  LDC R21, c[0x0][0x648] ;  /* 0x00019200ff157b82 */ /* 0x000e220000000800 */
[-CC-:B-1----:R-:W-:Y:S02]  /*a790*/  SHF.R.U64 R13, R8, R24.reuse, R3.reuse ;  /* 0x00000018080d7219 */ /* 0x182fe40000001203 */
[-C--:B------:R-:W-:Y:S02]  /*a7a0*/  SHF.L.U32 R5, R5, R24.reuse, RZ ;  /* 0x0000001805057219 */ /* 0x080fe400000006ff */
[-C--:B------:R-:W-:Y:S01]  /*a7b0*/  SHF.R.U32.HI R3, RZ, R24.reuse, R3 ;  /* 0x00000018ff037219 */ /* 0x080fe20000011603 */
[----:B------:R-:W-:Y:S01]  /*a7c0*/  IMAD.MOV.U32 R2, RZ, RZ, R13 ;  /* 0x000000ffff027224 */ /* 0x000fe200078e000d */
[----:B------:R-:W-:Y:S01]  /*a7d0*/  SHF.L.U32 R24, R7, R24, RZ ;  /* 0x0000001807187219 */ /* 0x000fe200000006ff */
[----:B------:R-:W1:Y:S01]  /*a7e0*/  LDC R25, c[0x0][0x638] ;  /* 0x00018e00ff197b82 */ /* 0x000e620000000800 */
[----:B------:R-:W-:-:S07]  /*a7f0*/  LOP3.LUT R19, RZ, R5, RZ, 0x33, !PT ;  /* 0x00000005ff137212 */ /* 0x000fce00078e33ff */
[----:B------:R-:W0:Y:S01]  /*a800*/  LDC R28, c[0x0][0x610] ;  /* 0x00018400ff1c7b82 */ /* 0x000e220000000800 */
[----:B----4-:R-:W-:Y:S05]  /*a810*/  @!P0 BRA `(.L_x_293) ;  /* 0x0000000000288947 */ /* 0x010fea0003800000 */
[----:B---3--:R-:W3:Y:S02]  /*a820*/  LDC R0, c[0x0][0x64c] ;  /* 0x00019300ff007b82 */ /* 0x008ee40000000800 */
[----:B---3--:R-:W-:-:S05]  /*a830*/  IADD3 R7, P0, R13, R0, RZ ;  /* 0x000000000d077210 */ /* 0x008fca0007f1e0ff */
        /* <DEDUP_REMOVED lines=8> */
.L_x_293:
[----:B------:R-:W4:Y:S01]  /*a8c0*/  LDC R4, c[0x0][0x65c] ;  /* 0x00019700ff047b82 */ /* 0x000f220000000800 */
[----:B0--3--:R-:W-:Y:S01]  /*a8d0*/  SHF.R.U64 R0, R2, R21, R3 ;  /* 0x0000001502007219 */ /* 0x009fe20000001203 */
[----:B--2---:R-:W-:Y:S01]  /*a8e0*/  VIADD R3, R14, 0xffffffff ;  /* 0xffffffff0e037836 */ /* 0x004fe20000000000 */
[----:B------:R-:W-:Y:S01]  /*a8f0*/  LOP3.LUT R19, R8, R19, RZ, 0xc0, !PT ;  /* 0x0000001308137212 */ /* 0x000fe200078ec0ff */
[----:B------:R-:W-:Y:S02]  /*a900*/  IMAD.MOV R12, RZ, RZ, -R12 ;  /* 0x000000ffff0c7224 */ /* 0x000fe400078e0a0c */
[----:B------:R-:W-:Y:S01]  /*a910*/  IMAD.MOV R2, RZ, RZ, -R0 ;  /* 0x000000ffff027224 */ /* 0x000fe200078e0a00 */
[----:B------:R-:W-:Y:S01]  /*a920*/  LOP3.LUT R3, R10, R3, RZ, 0xc0, !PT ;  /* 0x000000030a037212 */ /* 0x000fe200078ec0ff */
[----:B------:R-:W-:Y:S02]  /*a930*/  IMAD R19, R24, R0, R19 ;  /* 0x0000000018137224 */ /* 0x000fe400078e0213 */
[----:B-1----:R-:W-:-:S04]  /*a940*/  IMAD R0, R2, R25, R13 ;  /* 0x0000001902007224 */ /* 0x002fc800078e020d */
[----:B------:R-:W-:Y:S01]  /*a950*/  IMAD R2, R0, R14, R3 ;  /* 0x0000000e00027224 */ /* 0x000fe200078e0203 */
[----:B----4-:R-:W-:Y:S01]  /*a960*/  ISETP.NE.AND P0, PT, R4, 0x1, PT ;  /* 0x000000010400780c */ /* 0x010fe20003f05270 */
[----:B------:R-:W-:-:S05]  /*a970*/  IMAD.MOV.U32 R4, RZ, RZ, 0x1 ;  /* 0x00000001ff047424 */ /* 0x000fca00078e00ff */
[----:B------:R-:W-:-:S07]  /*a980*/  PRMT R0, R4, 0x7610, R0 ;  /* 0x0000761004007816 */ /* 0x000fce0000000000 */
[----:B------:R-:W-:-:S04]  /*a990*/  @P0 IMAD R22, R15, R12, R20 ;  /* 0x0000000c0f160224 */ /* 0x000fc800078e0214 */
[----:B------:R-:W-:-:S05]  /*a9a0*/  IMAD R19, R19, R28, R22 ;  /* 0x0000001c13137224 */ /* 0x000fca00078e0216 */
[----:B------:R-:W-:Y:S02]  /*a9b0*/  SEL R22, R2, R19, !P0 ;  /* 0x0000001302167207 */ /* 0x000fe40004000000 */
[----:B------:R-:W-:Y:S01]  /*a9c0*/  SEL R19, R19, R2, !P0 ;  /* 0x0000000213137207 */ /* 0x000fe20004000000 */
[----:B------:R-:W-:-:S07]  /*a9d0*/  IMAD.MOV.U32 R2, RZ, RZ, R11 ;  /* 0x000000ffff027224 */ /* 0x000fce00078e000b */
.L_x_291:
[----:B------:R-:W-:Y:S02]  /*a9e0*/  LOP3.LUT P0, RZ, R0, 0xff, RZ, 0xc0, !PT ;  /* 0x000000ff00ff7812 */ /* 0x000fe4000780c0ff */
[----:B------:R-:W-:-:S11]  /*a9f0*/  LOP3.LUT R177, R177, 0x1, RZ, 0x3c, !PT ;  /* 0x00000001b1b17812 */ /* 0x000fd600078e3cff */
[----:B------:R-:W-:Y:S05]  /*aa00*/  @P0 BRA `(.L_x_294) ;  /* 0xffffff6c00280947 */ /* 0x000fea000383ffff */
[----:B------:R-:W-:Y:S05]  /*aa10*/  EXIT ;  /* 0x000000000000794d */ /* 0x000fea0003800000 */
.L_x_17:
[----:B------:R-:W-:-:S08]  /*aa20*/  ISETP.NE.AND P0, PT, R5, RZ, PT ;  /* 0x000000ff0500720c */ /* 0x000fd00003f05270 */
[----:B0-----:R-:W0:-:S00]  /*aa30*/  USETMAXREG.DEALLOC.CTAPOOL 0x28 ;  /* 0x00000028000079c8 */ /* 0x001e0000080e0500 */
[----:B------:R-:W-:Y:S05]  /*aa40*/  @P0 EXIT ;  /* 0x000000000000094d */ /* 0x000fea0003800000 */
[----:B0-----:R-:W-:Y:S01]  /*aa50*/  LOP3.LUT P0, RZ, R8, 0xff, RZ, 0xc0, !PT ;  /* 0x000000ff08ff7812 */ /* 0x001fe2000780c0ff */
[----:B------:R-:W-:Y:S02]  /*aa60*/  IMAD.MOV.U32 R0, RZ, RZ, 0x1 ;  /* 0x00000001ff007424 */ /* 0x000fe400078e00ff */
[----:B------:R-:W-:-:S10]  /*aa70*/  IMAD.MOV.U32 R7, RZ, RZ, RZ ;  /* 0x000000ffff077224 */ /* 0x000fd400078e00ff */
[----:B------:R-:W-:Y:S05]  /*aa80*/  @!P0 BRA `(.L_x_295) ;  /* 0x0000000c00a88947 */ /* 0x000fea0003800000 */
[----:B------:R-:W0:Y:S01]  /*aa90*/  S2UR UR5, SR_CgaCtaId ;  /* 0x00000000000579c3 */ /* 0x000e220000008800 */
[----:B------:R-:W-:Y:S01]  /*aaa0*/  UMOV UR7, 0x1 ;  /* 0x0000000100077882 */ /* 0x000fe20000000000 */
[----:B------:R-:W-:Y:S01]  /*aab0*/  LOP3.LUT P0, RZ, R4, 0x1f, RZ, 0xc0, !PT ;  /* 0x0000001f04ff7812 */ /* 0x000fe2000780c0ff */
[----:B------:R-:W-:Y:S01]  /*aac0*/  ULDC UR14, c[0x0][0x658] ;  /* 0x00019600000e7ab9 */ /* 0x000fe20000000800 */
[----:B------:R-:W-:Y:S01]  /*aad0*/  UMOV UR6, 0xffffffff ;  /* 0xffffffff00067882 */ /* 0x000fe20000000000 */
[----:B------:R-:W-:Y:S01]  /*aae0*/  BSSY B0, `(.L_x_295) ;  /* 0x00000e4000007945 */ /* 0x000fe20003800000 */
[----:B------:R-:W-:Y:S01]  /*aaf0*/  USHF.L.U32 UR6, UR6, UR14, URZ ;  /* 0x0000000e06067299 */ /* 0x000fe2000800063f */
[C---:B------:R-:W-:Y:S01]  /*ab00*/  ISETP.NE.AND P2, PT, R3.reuse, RZ, PT ;  /* 0x000000ff0300720c */ /* 0x040fe20003f45270 */
[----:B------:R-:W-:Y:S01]  /*ab10*/  IMAD.MOV.U32 R8, RZ, RZ, 0x1 ;  /* 0x00000001ff087424 */ /* 0x000fe200078e00ff */
[----:B------:R-:W-:Y:S01]  /*ab20*/  ISETP.NE.OR P0, PT, R3, RZ, !P0 ;  /* 0x000000ff0300720c */ /* 0x000fe20004705670 */
[----:B------:R-:W-:Y:S01]  /*ab30*/  IMAD.MOV.U32 R0, RZ, RZ, 0x1 ;  /* 0x00000001ff007424 */ /* 0x000fe200078e00ff */
[----:B------:R-:W-:Y:S01]  /*ab40*/  LOP3.LUT R6, R16, 0x2, RZ, 0xfc, !PT ;  /* 0x0000000210067812 */ /* 0x000fe200078efcff */
[----:B------:R-:W-:Y:S01]  /*ab50*/  IMAD.MOV.U32 R7, RZ, RZ, RZ ;  /* 0x000000ffff077224 */ /* 0x000fe200078e00ff */
[----:B------:R-:W-:Y:S01]  /*ab60*/  ULDC UR13, c[0x0][0x600] ;  /* 0x00018000000d7ab9 */ /* 0x000fe20000000800 */
[----:B------:R-:W-:Y:S01]  /*ab70*/  UMOV UR29, 0x5 ;  /* 0x00000005001d7882 */ /* 0x000fe20000000000 */
[----:B------:R-:W-:-:S02]  /*ab80*/  UIADD3 UR31, UR40, 0x1, URZ ;  /* 0x00000001281f7890 */ /* 0x000fc4000fffe03f */
[----:B------:R-:W-:Y:S02]  /*ab90*/  UIADD3 UR13, UR13, -0x1, URZ ;  /* 0xffffffff0d0d7890 */ /* 0x000fe4000fffe03f */
[----:B------:R-:W-:Y:S02]  /*aba0*/  USHF.L.U32 UR14, UR7, UR14, URZ ;  /* 0x0000000e070e7299 */ /* 0x000fe4000800063f */
[----:B------:R-:W-:Y:S01]  /*abb0*/  ULOP3.LUT UR22, URZ, UR6, URZ, 0x33, !UPT ;  /* 0x000000063f167292 */ /* 0x000fe2000f8e333f */
[----:B------:R-:W-:Y:S01]  /*abc0*/  ULDC.64 UR38, c[0x0][0x198] ;  /* 0x0000660000267ab9 */ /* 0x000fe20000000a00 */
[----:B0-----:R-:W-:Y:S02]  /*abd0*/  ULOP3.LUT UR4, UR5, 0x1, URZ, 0xc0, !UPT ;  /* 0x0000000105047892 */ /* 0x001fe4000f8ec03f */
[----:B------:R-:W-:Y:S02]  /*abe0*/  USHF.R.U32.HI UR37, URZ, 0x1, UR5 ;  /* 0x000000013f257899 */ /* 0x000fe40008011605 */
[----:B------:R-:W-:-:S02]  /*abf0*/  USHF.L.U32 UR15, UR5, 0x7, URZ ;  /* 0x00000007050f7899 */ /* 0x000fc4000800063f */
[----:B------:R-:W-:Y:S02]  /*ac00*/  USHF.L.U32 UR21, UR5, 0xc, URZ ;  /* 0x0000000c05157899 */ /* 0x000fe4000800063f */
[----:B------:R-:W-:Y:S02]  /*ac10*/  ULOP3.LUT UR5, UR5, 0xfffffffe, URZ, 0xc0, !UPT ;  /* 0xfffffffe05057892 */ /* 0x000fe4000f8ec03f */
[----:B------:R-:W-:Y:S02]  /*ac20*/  UISETP.GT.U32.AND UP0, UPT, UR4, 0xffff, UPT ;  /* 0x0000ffff0400788c */ /* 0x000fe4000bf04070 */
[----:B------:R-:W-:Y:S02]  /*ac30*/  USHF.L.U32 UR23, UR7, UR5, URZ ;  /* 0x0000000507177299 */ /* 0x000fe4000800063f */
[----:B------:R-:W-:Y:S02]  /*ac40*/  ULOP3.LUT UR5, UR5, 0x1, URZ, 0xfc, !UPT ;  /* 0x0000000105057892 */ /* 0x000fe4000f8efc3f */
[----:B------:R-:W-:-:S02]  /*ac50*/  USEL UR4, UR4, 0xffff, !UP0 ;  /* 0x0000ffff04047887 */ /* 0x000fc4000c000000 */
[----:B------:R-:W-:Y:S02]  /*ac60*/  USHF.L.U32 UR5, UR7, UR5, URZ ;  /* 0x0000000507057299 */ /* 0x000fe4000800063f */
[----:B------:R-:W-:Y:S02]  /*ac70*/  ULOP3.LUT UR4, UR4, 0xffff, URZ, 0xc0, !UPT ;  /* 0x0000ffff04047892 */ /* 0x000fe4000f8ec03f */
[----:B------:R-:W-:Y:S02]  /*ac80*/  ULOP3.LUT UR15, UR15, 0x80, URZ, 0xc0, !UPT ;  /* 0x000000800f0f7892 */ /* 0x000fe4000f8ec03f */
[----:B------:R-:W-:Y:S02]  /*ac90*/  ULOP3.LUT UR21, UR21, 0x1000, URZ, 0xc0, !UPT ;  /* 0x0000100015157892 */ /* 0x000fe4000f8ec03f */
[----:B------:R-:W-:Y:S02]  /*aca0*/  ULOP3.LUT UR23, UR23, UR5, URZ, 0xfc, !UPT ;  /* 0x0000000517177292 */ /* 0x000fe4000f8efc3f */
[----:B------:R-:W-:-:S12]  /*acb0*/  USHF.L.U32 UR29, UR29, UR4, URZ ;  /* 0x000000041d1d7299 */ /* 0x000fd8000800063f */
.L_x_307:
[----:B------:R-:W-:-:S03]  /*acc0*/  UMOV UR4, 0xffffffff ;  /* 0xffffffff00047882 */ /* 0x000fc60000000000 */
[----:B------:R-:W-:Y:S05]  /*acd0*/  BRA.DIV UR4, `(.L_x_296) ;  /* 0x00000012044c7947 */ /* 0x000fea000b800000 */
[----:B------:R-:W-:-:S13]  /*ace0*/  ELECT P6, URZ, PT ;  /* 0x00000000003f782f */ /* 0x000fda00038c0000 */
.L_x_321:
[----:B------:R-:W0:Y:S01]  /*acf0*/  LDC R3, c[0x0][0x28c] ;  /* 0x0000a300ff037b82 */ /* 0x000e220000000800 */
[----:B------:R-:W-:Y:S01]  /*ad00*/  BSSY B1, `(.L_x_297) ;  /* 0x0000049000017945 */ /* 0x000fe20003800000 */
[----:B0-----:R-:W-:-:S13]  /*ad10*/  ISETP.LT.OR P6, PT, R3, 0x1, !P6 ;  /* 0x000000010300780c */ /* 0x001fda00077c1670 */
[----:B------:R-:W-:Y:S05]  /*ad20*/  @P6 BRA `(.L_x_298) ;  /* 0x0000000400186947 */ /* 0x000fea0003800000 */
[----:B------:R-:W-:Y:S01]  /*ad30*/  LEA R19, R19, UR37, 0x1 ;  /* 0x0000002513137c11 */ /* 0x000fe2000f8e08ff */
[----:B------:R-:W-:Y:S01]  /*ad40*/  IMAD.MOV.U32 R11, RZ, RZ, RZ ;  /* 0x000000ffff0b7224 */ /* 0x000fe200078e00ff */
[----:B------:R-:W-:Y:S01]  /*ad50*/  LEA R22, R22, UR15, 0x8 ;  /* 0x0000000f16167c11 */ /* 0x000fe2000f8e40ff */
[----:B------:R-:W-:Y:S02]  /*ad60*/  IMAD.U32 R13, RZ, RZ, UR31 ;  /* 0x0000001fff0d7e24 */ /* 0x000fe4000f8e00ff */
[----:B------:R-:W-:Y:S02]  /*ad70*/  IMAD.MOV.U32 R3, RZ, RZ, R0 ;  /* 0x000000ffff037224 */ /* 0x000fe400078e0000 */
[----:B------:R-:W-:Y:S02]  /*ad80*/  IMAD.MOV.U32 R4, RZ, RZ, R7 ;  /* 0x000000ffff047224 */ /* 0x000fe400078e0007 */
[----:B------:R-:W-:-:S07]  /*ad90*/  IMAD.SHL.U32 R19, R19, 0x20, RZ ;  /* 0x0000002013137824 */ /* 0x000fce00078e00ff */
.L_x_302:
[----:B------:R-:W0:Y:S01]  /*ada0*/  S2R R10, SR_CgaCtaId ;  /* 0x00000000000a7919 */ /* 0x000e220000008800 */
[----:B------:R-:W-:Y:S01]  /*adb0*/  MOV R5, 0x400 ;  /* 0x0000040000057802 */ /* 0x000fe20000000f00 */
[----:B------:R-:W1:Y:S03]  /*adc0*/  @!P2 LDC R9, c[0x0][0x500] ;  /* 0x00014000ff09ab82 */ /* 0x000e660000000800 */
[----:B0-----:R-:W-:Y:S02]  /*add0*/  LEA R12, R10, R5, 0x18 ;  /* 0x000000050a0c7211 */ /* 0x001fe400078ec0ff */
[----:B------:R-:W-:-:S03]  /*ade0*/  SHF.L.U32 R5, R3, 0x1f, RZ ;  /* 0x0000001f03057819 */ /* 0x000fc600000006ff */
[----:B------:R-:W-:-:S04]  /*adf0*/  IMAD R10, R4, 0x8, R12 ;  /* 0x00000008040a7824 */ /* 0x000fc800078e020c */
[----:B------:R-:W0:Y:S02]  /*ae00*/  SYNCS.PHASECHK.TRANS64.TRYWAIT P1, [R10+URZ+0x28], R5 ;  /* 0x000028050a0075a7 */ /* 0x000e24000802017f */
[----:B01----:R-:W-:Y:S05]  /*ae10*/  @!P1 BRA `(.L_x_299) ;  /* 0x00000010001c9947 */ /* 0x003fea0003800000 */
.L_x_322:
[----:B0-----:R-:W-:Y:S01]  /*ae20*/  PRMT R5, R6, 0x9910, RZ ;  /* 0x0000991006057816 */ /* 0x001fe200000000ff */
[----:B------:R0:W-:Y:S03]  /*ae30*/  @!P2 SYNCS.ARRIVE.TRANS64 RZ, [R10+URZ], R9 ;  /* 0x000000090affa9a7 */ /* 0x0001e6000800003f */
[----:B------:R-:W-:-:S13]  /*ae40*/  ISETP.NE.AND P1, PT, R5, 0x2, PT ;  /* 0x000000020500780c */ /* 0x000fda0003f25270 */
[----:B0-----:R-:W-:Y:S05]  /*ae50*/  @P1 BRA `(.L_x_300) ;  /* 0x0000000000041947 */ /* 0x001fea0003800000 */
[----:B------:R-:W-:Y:S01]  /*ae60*/  BPT.TRAP 0x1 ;  /* 0x000000040000795c */ /* 0x000fe20000300000 */
.L_x_300:
[----:B------:R-:W-:Y:S05]  /*ae70*/  @P0 BRA `(.L_x_301) ;  /* 0x0000000000040947 */ /* 0x000fea0003800000 */
[----:B------:R-:W-:Y:S01]  /*ae80*/  BPT.TRAP 0x1 ;  /* 0x000000040000795c */ /* 0x000fe20000300000 */
.L_x_301:
[C---:B------:R-:W-:Y:S01]  /*ae90*/  LEA R5, R4.reuse, UR37, 0x2 ;  /* 0x0000002504057c11 */ /* 0x040fe2000f8e10ff */
[----:B------:R-:W-:Y:S01]  /*aea0*/  VIADD R13, R13, 0xffffffff ;  /* 0xffffffff0d0d7836 */ /* 0x000fe20000000000 */
[----:B------:R-:W-:Y:S01]  /*aeb0*/  LEA R9, R4, UR21, 0xe ;  /* 0x0000001504097c11 */ /* 0x000fe2000f8e70ff */
[----:B------:R-:W-:Y:S01]  /*aec0*/  UIADD3 UR4, UP0, UR38, 0xf0, URZ ;  /* 0x000000f026047890 */ /* 0x000fe2000ff1e03f */
[----:B------:R-:W-:Y:S01]  /*aed0*/  R2UR UR34, R11 ;  /* 0x000000000b2272ca */ /* 0x000fe200000e0000 */
[----:B------:R-:W-:Y:S01]  /*aee0*/  IMAD.SHL.U32 R5, R5, 0x400, RZ ;  /* 0x0000040005057824 */ /* 0x000fe200078e00ff */
[----:B------:R-:W-:Y:S01]  /*aef0*/  R2UR UR33, R10 ;  /* 0x000000000a2172ca */ /* 0x000fe200000e0000 */
[--C-:B------:R-:W-:Y:S01]  /*af00*/  IMAD R9, R9, 0x4, R12.reuse ;  /* 0x0000000409097824 */ /* 0x100fe200078e020c */
[----:B------:R-:W-:Y:S01]  /*af10*/  R2UR UR36, R2 ;  /* 0x00000000022472ca */ /* 0x000fe200000e0000 */
[----:B------:R-:W-:Y:S01]  /*af20*/  IMAD R5, R5, 0x4, R12 ;  /* 0x0000000405057824 */ /* 0x000fe200078e020c */
[----:B------:R-:W-:Y:S01]  /*af30*/  R2UR UR35, R19 ;  /* 0x00000000132372ca */ /* 0x000fe200000e0000 */
[----:B------:R-:W-:Y:S01]  /*af40*/  UIADD3 UR42, UP1, UR38, 0x1f0, URZ ;  /* 0x000001f0262a7890 */ /* 0x000fe2000ff3e03f */
[----:B------:R-:W-:Y:S01]  /*af50*/  R2UR UR8, R9 ;  /* 0x00000000090872ca */ /* 0x000fe200000e0000 */
[----:B------:R-:W-:Y:S01]  /*af60*/  UIADD3.X UR5, URZ, UR39, URZ, UP0, !UPT ;  /* 0x000000273f057290 */ /* 0x000fe200087fe43f */
[----:B------:R-:W-:Y:S01]  /*af70*/  R2UR UR24, R5 ;  /* 0x00000000051872ca */ /* 0x000fe200000e0000 */
[----:B------:R-:W-:Y:S01]  /*af80*/  UPRMT UR30, URZ, 0x5410, UR29 ;  /* 0x000054103f1e7896 */ /* 0x000fe2000800001d */
[----:B------:R-:W-:Y:S01]  /*af90*/  R2UR UR19, R22 ;  /* 0x00000000161372ca */ /* 0x000fe200000e0000 */
[----:B------:R-:W-:Y:S01]  /*afa0*/  UIADD3 UR26, UR34, 0x20, URZ ;  /* 0x00000020221a7890 */ /* 0x000fe2000fffe03f */
[----:B------:R-:W-:Y:S01]  /*afb0*/  ISETP.GT.AND P3, PT, R13, 0x1, PT ;  /* 0x000000010d00780c */ /* 0x000fe20003f64270 */
[----:B------:R-:W-:Y:S01]  /*afc0*/  UIADD3.X UR43, URZ, UR39, URZ, UP1, !UPT ;  /* 0x000000273f2b7290 */ /* 0x000fe20008ffe43f */
[----:B------:R-:W-:Y:S01]  /*afd0*/  VIADD R4, R4, 0x1 ;  /* 0x0000000104047836 */ /* 0x000fe20000000000 */
[----:B------:R-:W-:Y:S01]  /*afe0*/  UPRMT UR41, URZ, 0x5410, UR23 ;  /* 0x000054103f297896 */ /* 0x000fe20008000017 */
[----:B------:R-:W-:Y:S01]  /*aff0*/  VIADD R11, R11, 0x40 ;  /* 0x000000400b0b7836 */ /* 0x000fe20000000000 */
[----:B------:R-:W-:Y:S01]  /*b000*/  UMOV UR6, 0x0 ;  /* 0x0000000000067882 */ /* 0x000fe20000000000 */
[----:B------:R-:W-:Y:S01]  /*b010*/  UMOV UR7, 0x10000000 ;  /* 0x1000000000077882 */ /* 0x000fe20000000000 */
[----:B------:R-:W-:Y:S01]  /*b020*/  UIADD3 UR16, UR8, 0x14180, URZ ;  /* 0x0001418008107890 */ /* 0x000fe2000fffe03f */
[----:B------:R-:W-:Y:S01]  /*b030*/  ISETP.NE.AND P1, PT, R4, 0x5, PT ;  /* 0x000000050400780c */ /* 0x000fe20003f25270 */
[----:B------:R-:W-:-:S02]  /*b040*/  UIADD3 UR32, UR24, 0x180, URZ ;  /* 0x0000018018207890 */ /* 0x000fc4000fffe03f */
[----:B------:R-:W-:Y:S01]  /*b050*/  UIADD3 UR24, UR24, 0x2180, URZ ;  /* 0x0000218018187890 */ /* 0x000fe2000fffe03f */
[----:B------:R-:W-:Y:S01]  /*b060*/  SEL R10, RZ, 0x1, P1 ;  /* 0x00000001ff0a7807 */ /* 0x000fe20000800000 */
[----:B------:R-:W-:Y:S01]  /*b070*/  UIADD3 UR8, UR8, 0x1c180, URZ ;  /* 0x0001c18008087890 */ /* 0x000fe2000fffe03f */
[----:B------:R-:W-:Y:S01]  /*b080*/  SEL R4, R4, RZ, P1 ;  /* 0x000000ff04047207 */ /* 0x000fe20000800000 */
[----:B------:R-:W-:Y:S01]  /*b090*/  UMOV UR25, UR33 ;  /* 0x0000002100197c82 */ /* 0x000fe20008000000 */
[----:B------:R-:W-:Y:S01]  /*b0a0*/  UMOV UR28, UR36 ;  /* 0x00000024001c7c82 */ /* 0x000fe20008000000 */
[----:B------:R-:W-:Y:S01]  /*b0b0*/  UMOV UR27, UR35 ;  /* 0x00000023001b7c82 */ /* 0x000fe20008000000 */
[----:B------:R-:W-:Y:S01]  /*b0c0*/  UMOV UR17, UR33 ;  /* 0x0000002100117c82 */ /* 0x000fe20008000000 */
[----:B------:R-:W-:Y:S01]  /*b0d0*/  UMOV UR18, UR34 ;  /* 0x0000002200127c82 */ /* 0x000fe20008000000 */
[----:B------:R-:W-:Y:S01]  /*b0e0*/  UMOV UR20, UR36 ;  /* 0x0000002400147c82 */ /* 0x000fe20008000000 */
[----:B------:R0:W-:Y:S01]  /*b0f0*/  UTMALDG.3D.MULTICAST [UR32], [UR4], UR30, desc[UR6] ;  /* 0x00000620040073b4 */ /* 0x0001e2000801181e */
[----:B------:R-:W-:Y:S01]  /*b100*/  UMOV UR9, UR33 ;  /* 0x0000002100097c82 */ /* 0x000fe20008000000 */
[----:B------:R-:W-:Y:S01]  /*b110*/  UMOV UR11, UR19 ;  /* 0x00000013000b7c82 */ /* 0x000fe20008000000 */
[----:B------:R-:W-:Y:S01]  /*b120*/  UMOV UR12, UR36 ;  /* 0x00000024000c7c82 */ /* 0x000fe20008000000 */
[----:B------:R-:W-:Y:S01]  /*b130*/  UMOV UR10, UR26 ;  /* 0x0000001a000a7c82 */ /* 0x000fe20008000000 */
[----:B------:R-:W-:Y:S01]  /*b140*/  LOP3.LUT R3, R3, R10, RZ, 0x3c, !PT ;  /* 0x0000000a03037212 */ /* 0x000fe200078e3cff */
[----:B------:R0:W-:Y:S01]  /*b150*/  UTMALDG.3D.MULTICAST [UR24], [UR4], UR30, desc[UR6] ;  /* 0x00000618040073b4 */ /* 0x0001e2000801181e */
[----:B------:R0:W-:Y:S01]  /*b160*/  UTMALDG.3D.MULTICAST [UR16], [UR42], UR41, desc[UR6] ;  /* 0x000006102a0073b4 */ /* 0x0001e20008011829 */
[----:B------:R0:W-:Y:S02]  /*b170*/  UTMALDG.3D.MULTICAST [UR8], [UR42], UR41, desc[UR6] ;  /* 0x000006082a0073b4 */ /* 0x0001e40008011829 */
[----:B0-----:R-:W-:Y:S05]  /*b180*/  @P3 BRA `(.L_x_302) ;  /* 0xfffffffc00043947 */ /* 0x001fea000383ffff */
.L_x_298:
[----:B------:R-:W-:Y:S05]  /*b190*/  BSYNC B1 ;  /* 0x0000000000017941 */ /* 0x000fea0003800000 */
.L_x_297:
[----:B------:R-:W2:Y:S01]  /*b1a0*/  LDL.64 R14, [R1] ;  /* 0x00000000010e7983 */ /* 0x000ea20000100a00 */
[----:B------:R-:W-:Y:S01]  /*b1b0*/  LOP3.LUT P4, RZ, R8, 0xff, RZ, 0xc0, !PT ;  /* 0x000000ff08ff7812 */ /* 0x000fe2000788c0ff */
[----:B------:R-:W-:Y:S01]  /*b1c0*/  VIADD R4, R7, UR40 ;  /* 0x0000002807047c36 */ /* 0x000fe20008000000 */
[----:B------:R-:W-:Y:S01]  /*b1d0*/  ULDC.64 UR4, c[0x0][0x650] ;  /* 0x0001940000047ab9 */ /* 0x000fe20000000a00 */
[----:B------:R-:W-:Y:S01]  /*b1e0*/  IMAD.U32 R7, RZ, RZ, UR40 ;  /* 0x00000028ff077e24 */ /* 0x000fe2000f8e00ff */
[----:B------:R-:W-:Y:S01]  /*b1f0*/  UISETP.GE.U32.AND UP0, UPT, UR40, 0x5, UPT ;  /* 0x000000052800788c */ /* 0x000fe2000bf06070 */
[----:B------:R-:W-:Y:S01]  /*b200*/  BSSY B1, `(.L_x_303) ;  /* 0x000006f000017945 */ /* 0x000fe20003800000 */
[----:B------:R-:W-:Y:S01]  /*b210*/  ISETP.GT.U32.AND P1, PT, R4, 0x4, PT ;  /* 0x000000040400780c */ /* 0x000fe20003f24070 */
[----:B------:R-:W-:Y:S01]  /*b220*/  IMAD.MOV.U32 R19, RZ, RZ, -0x1 ;  /* 0xffffffffff137424 */ /* 0x000fe200078e00ff */
[----:B------:R-:W-:Y:S01]  /*b230*/  PRMT R8, RZ, 0x7610, R8 ;  /* 0x00007610ff087816 */ /* 0x000fe20000000008 */
[----:B------:R-:W-:Y:S01]  /*b240*/  IMAD.MOV.U32 R22, RZ, RZ, -0x1 ;  /* 0xffffffffff167424 */ /* 0x000fe200078e00ff */
[----:B------:R-:W-:-:S02]  /*b250*/  ISETP.LT.U32.AND P1, PT, R7, 0x5, P1 ;  /* 0x000000050700780c */ /* 0x000fc40000f21070 */
[----:B------:R-:W-:Y:S01]  /*b260*/  PLOP3.LUT P3, PT, PT, PT, UP0, 0x80, 0x0 ;  /* 0x000000000000781c */ /* 0x000fe20003f6f008 */
[----:B------:R-:W0:Y:S01]  /*b270*/  @P4 S2R R3, SR_CgaCtaId ;  /* 0x0000000000034919 */ /* 0x000e220000008800 */
[----:B------:R-:W-:-:S04]  /*b280*/  @P4 MOV R2, 0x400 ;  /* 0x0000040000024802 */ /* 0x000fc80000000f00 */
[----:B0-----:R-:W-:Y:S01]  /*b290*/  @P4 LEA R5, R3, R2, 0x18 ;  /* 0x0000000203054211 */ /* 0x001fe200078ec0ff */
[----:B------:R-:W-:-:S03]  /*b2a0*/  IMAD.WIDE.U32 R2, R4, -0x33333333, RZ ;  /* 0xcccccccd04027825 */ /* 0x000fc600078e00ff */
[----:B------:R0:W-:Y:S01]  /*b2b0*/  @P4 SYNCS.ARRIVE.TRANS64.A1T0 RZ, [R5+URZ+0x88], RZ ;  /* 0x000088ff05ff49a7 */ /* 0x0001e2000810003f */
[----:B------:R-:W-:Y:S01]  /*b2c0*/  IMAD.MOV.U32 R2, RZ, RZ, -0x1 ;  /* 0xffffffffff027424 */ /* 0x000fe200078e00ff */
[----:B0-----:R-:W-:Y:S02]  /*b2d0*/  SHF.R.U32.HI R5, RZ, 0x2, R3 ;  /* 0x00000002ff057819 */ /* 0x001fe40000011603 */
[----:B------:R-:W-:-:S03]  /*b2e0*/  SEL R3, RZ, 0x1, !P1 ;  /* 0x00000001ff037807 */ /* 0x000fc60004800000 */
[----:B------:R-:W-:Y:S01]  /*b2f0*/  IMAD R7, R5, -0x5, R4 ;  /* 0xfffffffb05077824 */ /* 0x000fe200078e0204 */
[----:B------:R-:W-:Y:S02]  /*b300*/  LOP3.LUT R0, R0, R3, RZ, 0x3c, !PT ;  /* 0x0000000300007212 */ /* 0x000fe400078e3cff */
[----:B------:R-:W-:Y:S02]  /*b310*/  PRMT R3, RZ, 0x7610, R3 ;  /* 0x00007610ff037816 */ /* 0x000fe40000000003 */
[----:B------:R-:W-:Y:S02]  /*b320*/  @P3 LOP3.LUT R0, R0, 0x1, R5, 0x78, !PT ;  /* 0x0000000100003812 */ /* 0x000fe400078e7805 */
[----:B--2---:R-:W-:-:S04]  /*b330*/  IADD3 R18, P4, R18, R14, RZ ;  /* 0x0000000e12127210 */ /* 0x004fc80007f9e0ff */
[----:B------:R-:W-:Y:S01]  /*b340*/  ISETP.GE.U32.AND P1, PT, R18, UR4, PT ;  /* 0x0000000412007c0c */ /* 0x000fe2000bf26070 */
[----:B------:R-:W-:-:S05]  /*b350*/  IMAD.X R17, R17, 0x1, R23, P4 ;  /* 0x0000000111117824 */ /* 0x000fca00020e0617 */
[----:B------:R-:W-:-:S13]  /*b360*/  ISETP.GE.U32.AND.EX P1, PT, R17, UR5, PT, P1 ;  /* 0x0000000511007c0c */ /* 0x000fda000bf26110 */
[----:B------:R-:W-:Y:S05]  /*b370*/  @P1 BRA `(.L_x_304) ;  /* 0x00000004005c1947 */ /* 0x000fea0003800000 */
[----:B------:R-:W0:Y:S01]  /*b380*/  S2R R11, SR_CTAID.X ;  /* 0x00000000000b7919 */ /* 0x000e220000002500 */
[----:B------:R-:W-:Y:S01]  /*b390*/  ULDC.64 UR4, c[0x0][0x628] ;  /* 0x00018a0000047ab9 */ /* 0x000fe20000000a00 */
[----:B------:R-:W1:Y:S01]  /*b3a0*/  LDC R12, c[0x0][0x144] ;  /* 0x00005100ff0c7b82 */ /* 0x000e620000000800 */
[----:B------:R-:W-:Y:S01]  /*b3b0*/  ISETP.NE.U32.AND P1, PT, RZ, UR4, PT ;  /* 0x00000004ff007c0c */ /* 0x000fe2000bf25070 */
[----:B------:R-:W2:Y:S01]  /*b3c0*/  S2R R9, SR_CTAID.Y ;  /* 0x0000000000097919 */ /* 0x000ea20000002600 */
[----:B------:R-:W-:Y:S01]  /*b3d0*/  ULDC UR6, c[0x0][0x150] ;  /* 0x0000540000067ab9 */ /* 0x000fe20000000800 */
[----:B------:R-:W-:Y:S01]  /*b3e0*/  ULDC UR7, c[0x0][0x630] ;  /* 0x00018c0000077ab9 */ /* 0x000fe20000000800 */
[----:B------:R-:W-:Y:S01]  /*b3f0*/  ISETP.NE.AND.EX P1, PT, RZ, UR5, PT, P1 ;  /* 0x00000005ff007c0c */ /* 0x000fe2000bf25310 */
[----:B------:R-:W-:Y:S01]  /*b400*/  IMAD.MOV.U32 R2, RZ, RZ, R18 ;  /* 0x000000ffff027224 */ /* 0x000fe200078e0012 */
[----:B0-----:R-:W-:-:S05]  /*b410*/  I2FP.F32.U32 R3, R11 ;  /* 0x0000000b00037245 */ /* 0x001fca0000201000 */
[----:B------:R-:W-:Y:S01]  /*b420*/  FMUL R14, R3, UR6 ;  /* 0x00000006030e7c20 */ /* 0x000fe20008400000 */
[----:B------:R-:W-:-:S05]  /*b430*/  IMAD.MOV.U32 R3, RZ, RZ, R17 ;  /* 0x000000ffff037224 */ /* 0x000fca00078e0011 */
[----:B--2---:R-:W-:Y:S05]  /*b440*/  @!P1 BRA `(.L_x_305) ;  /* 0x0000000000289947 */ /* 0x004fea0003800000 */
[----:B------:R-:W-:Y:S02]  /*b450*/  ULDC UR6, c[0x0][0x634] ;  /* 0x00018d0000067ab9 */ /* 0x000fe40000000800 */
[----:B------:R-:W-:-:S05]  /*b460*/  IADD3 R3, P1, R18, UR6, RZ ;  /* 0x0000000612037c10 */ /* 0x000fca000ff3e0ff */
[----:B------:R-:W-:-:S04]  /*b470*/  IMAD.X R13, RZ, RZ, R17, P1 ;  /* 0x000000ffff0d7224 */ /* 0x000fc800008e0611 */
[----:B------:R-:W-:-:S04]  /*b480*/  IMAD.WIDE.U32 R4, R13, UR4, RZ ;  /* 0x000000040d047c25 */ /* 0x000fc8000f8e00ff */
[----:B------:R-:W-:-:S04]  /*b490*/  IMAD.WIDE.U32 R4, P1, R3, UR5, R4 ;  /* 0x0000000503047c25 */ /* 0x000fc8000f820004 */
[----:B------:R-:W-:-:S04]  /*b4a0*/  IMAD.WIDE.U32 R2, R3, UR4, RZ ;  /* 0x0000000403027c25 */ /* 0x000fc8000f8e00ff */
[----:B------:R-:W-:Y:S01]  /*b4b0*/  IMAD.MOV.U32 R2, RZ, RZ, R5 ;  /* 0x000000ffff027224 */ /* 0x000fe200078e0005 */
[----:B------:R-:W-:Y:S01]  /*b4c0*/  IADD3 RZ, P3, R3, R4, RZ ;  /* 0x0000000403ff7210 */ /* 0x000fe20007f7e0ff */
[----:B------:R-:W-:-:S04]  /*b4d0*/  IMAD.X R3, RZ, RZ, RZ, P1 ;  /* 0x000000ffff037224 */ /* 0x000fc800008e06ff */
[----:B------:R-:W-:-:S08]  /*b4e0*/  IMAD.WIDE.U32.X R2, R13, UR5, R2, P3 ;  /* 0x000000050d027c25 */ /* 0x000fd000098e0402 */
.L_x_305:
[--C-:B------:R-:W-:Y:S01]  /*b4f0*/  SHF.R.U64 R10, R2, UR7, R3.reuse ;  /* 0x00000007020a7c19 */ /* 0x100fe20008001203 */
[----:B------:R-:W0:Y:S01]  /*b500*/  F2I.U32.TRUNC.NTZ R14, R14 ;  /* 0x0000000e000e7305 */ /* 0x000e22000020f000 */
[----:B------:R-:W-:Y:S01]  /*b510*/  SHF.R.U32.HI R2, RZ, UR7, R3 ;  /* 0x00000007ff027c19 */ /* 0x000fe20008011603 */
[----:B------:R-:W-:Y:S01]  /*b520*/  ULDC.64 UR4, c[0x0][0x620] ;  /* 0x0001880000047ab9 */ /* 0x000fe20000000a00 */
[----:B------:R-:W-:Y:S01]  /*b530*/  IADD3 R5, P1, RZ, -R10, RZ ;  /* 0x8000000aff057210 */ /* 0x000fe20007f3e0ff */
[----:B------:R-:W-:Y:S01]  /*b540*/  IMAD.MOV.U32 R3, RZ, RZ, R17 ;  /* 0x000000ffff037224 */ /* 0x000fe200078e0011 */
[----:B------:R-:W-:-:S03]  /*b550*/  ULDC.64 UR6, c[0x0][0x640] ;  /* 0x0001900000067ab9 */ /* 0x000fc60000000a00 */
[----:B------:R-:W-:Y:S01]  /*b560*/  IMAD.X R2, RZ, RZ, ~R2, P1 ;  /* 0x000000ffff027224 */ /* 0x000fe200008e0e02 */
[----:B------:R-:W-:-:S03]  /*b570*/  ISETP.NE.U32.AND P1, PT, RZ, UR6, PT ;  /* 0x00000006ff007c0c */ /* 0x000fc6000bf25070 */
[----:B------:R-:W-:Y:S01]  /*b580*/  IMAD R4, R2, UR4, RZ ;  /* 0x0000000402047c24 */ /* 0x000fe2000f8e02ff */
[----:B------:R-:W-:Y:S01]  /*b590*/  ISETP.NE.AND.EX P1, PT, RZ, UR7, PT, P1 ;  /* 0x00000007ff007c0c */ /* 0x000fe2000bf25310 */
[----:B------:R-:W-:-:S04]  /*b5a0*/  IMAD.MOV.U32 R2, RZ, RZ, R18 ;  /* 0x000000ffff027224 */ /* 0x000fc800078e0012 */
[----:B------:R-:W-:Y:S01]  /*b5b0*/  IMAD.WIDE.U32 R2, R5, UR4, R2 ;  /* 0x0000000405027c25 */ /* 0x000fe2000f8e0002 */
[----:B------:R-:W-:-:S03]  /*b5c0*/  ULDC UR4, c[0x0][0x618] ;  /* 0x0001860000047ab9 */ /* 0x000fc60000000800 */
[----:B------:R-:W-:Y:S01]  /*b5d0*/  IMAD R5, R5, UR5, R4 ;  /* 0x0000000505057c24 */ /* 0x000fe2000f8e0204 */
[----:B------:R-:W-:Y:S01]  /*b5e0*/  ULDC UR5, c[0x0][0x154] ;  /* 0x0000550000057ab9 */ /* 0x000fe20000000800 */
[----:B0-----:R-:W-:Y:S02]  /*b5f0*/  IMAD.MOV R4, RZ, RZ, -R14 ;  /* 0x000000ffff047224 */ /* 0x001fe400078e0a0e */
[----:B------:R-:W0:Y:S01]  /*b600*/  LDC R14, c[0x0][0x148] ;  /* 0x00005200ff0e7b82 */ /* 0x000e220000000800 */
[----:B------:R-:W-:Y:S02]  /*b610*/  IMAD.IADD R3, R3, 0x1, R5 ;  /* 0x0000000103037824 */ /* 0x000fe400078e0205 */
[----:B-1----:R-:W-:Y:S01]  /*b620*/  IMAD R11, R12, R4, R11 ;  /* 0x000000040c0b7224 */ /* 0x002fe200078e020b */
[----:B------:R-:W-:Y:S02]  /*b630*/  I2FP.F32.U32 R4, R9 ;  /* 0x0000000900047245 */ /* 0x000fe40000201000 */
[----:B------:R-:W-:-:S02]  /*b640*/  SHF.R.U64 R12, R2, UR4, R3 ;  /* 0x00000004020c7c19 */ /* 0x000fc40008001203 */
[----:B------:R-:W-:Y:S01]  /*b650*/  SHF.R.U32.HI R3, RZ, UR4, R3 ;  /* 0x00000004ff037c19 */ /* 0x000fe20008011603 */
[----:B------:R-:W-:Y:S01]  /*b660*/  FMUL R4, R4, UR5 ;  /* 0x0000000504047c20 */ /* 0x000fe20008400000 */
[----:B------:R-:W-:Y:S02]  /*b670*/  ULDC UR4, c[0x0][0x608] ;  /* 0x0001820000047ab9 */ /* 0x000fe40000000800 */
[--C-:B------:R-:W-:Y:S01]  /*b680*/  SHF.R.U64 R15, R12, UR4, R3.reuse ;  /* 0x000000040c0f7c19 */ /* 0x100fe20008001203 */
[----:B------:R1:W2:Y:S01]  /*b690*/  F2I.U32.TRUNC.NTZ R20, R4 ;  /* 0x0000000400147305 */ /* 0x0002a2000020f000 */
[----:B------:R-:W-:Y:S01]  /*b6a0*/  SHF.R.U32.HI R2, RZ, UR4, R3 ;  /* 0x00000004ff027c19 */ /* 0x000fe20008011603 */
[----:B------:R-:W-:-:S03]  /*b6b0*/  ULDC UR4, c[0x0][0x658] ;  /* 0x0001960000047ab9 */ /* 0x000fc60000000800 */
[--C-:B------:R-:W-:Y:S02]  /*b6c0*/  SHF.R.U64 R13, R15, UR4, R2.reuse ;  /* 0x000000040f0d7c19 */ /* 0x100fe40008001202 */
[----:B------:R-:W-:-:S03]  /*b6d0*/  SHF.R.U32.HI R19, RZ, UR4, R2 ;  /* 0x00000004ff137c19 */ /* 0x000fc60008011602 */
[----:B------:R-:W-:Y:S02]  /*b6e0*/  IMAD.MOV.U32 R2, RZ, RZ, R13 ;  /* 0x000000ffff027224 */ /* 0x000fe400078e000d */
[----:B------:R-:W-:Y:S01]  /*b6f0*/  IMAD.MOV.U32 R3, RZ, RZ, R19 ;  /* 0x000000ffff037224 */ /* 0x000fe200078e0013 */
[----:B-1----:R-:W-:Y:S06]  /*b700*/  @!P1 BRA `(.L_x_306) ;  /* 0x0000000000289947 */ /* 0x002fec0003800000 */
        /* <DEDUP_REMOVED lines=10> */
.L_x_306:
[----:B------:R-:W1:Y:S01]  /*b7b0*/  LDC R4, c[0x0][0x65c] ;  /* 0x00019700ff047b82 */ /* 0x000e620000000800 */
[----:B------:R-:W-:Y:S01]  /*b7c0*/  ULDC UR4, c[0x0][0x648] ;  /* 0x0001920000047ab9 */ /* 0x000fe20000000800 */
[----:B------:R-:W-:Y:S01]  /*b7d0*/  LOP3.LUT R15, R15, UR22, RZ, 0xc0, !PT ;  /* 0x000000160f0f7c12 */ /* 0x000fe2000f8ec0ff */
[----:B--2---:R-:W-:Y:S01]  /*b7e0*/  IMAD.MOV R20, RZ, RZ, -R20 ;  /* 0x000000ffff147224 */ /* 0x004fe200078e0a14 */
[----:B------:R-:W-:Y:S01]  /*b7f0*/  SHF.R.U64 R2, R2, UR4, R3 ;  /* 0x0000000402027c19 */ /* 0x000fe20008001203 */
[----:B------:R-:W-:Y:S01]  /*b800*/  ULDC UR4, c[0x0][0x638] ;  /* 0x00018e0000047ab9 */ /* 0x000fe20000000800 */
[----:B------:R-:W-:Y:S01]  /*b810*/  LOP3.LUT R12, R12, UR13, RZ, 0xc0, !PT ;  /* 0x0000000d0c0c7c12 */ /* 0x000fe2000f8ec0ff */
[----:B------:R-:W-:Y:S01]  /*b820*/  ULDC UR5, c[0x0][0x610] ;  /* 0x0001840000057ab9 */ /* 0x000fe20000000800 */
[----:B------:R-:W-:Y:S01]  /*b830*/  IMAD.MOV.U32 R3, RZ, RZ, 0x1 ;  /* 0x00000001ff037424 */ /* 0x000fe200078e00ff */
[----:B-1----:R-:W-:Y:S01]  /*b840*/  ISETP.NE.AND P1, PT, R4, 0x1, PT ;  /* 0x000000010400780c */ /* 0x002fe20003f25270 */
[----:B------:R-:W-:-:S02]  /*b850*/  IMAD.MOV R4, RZ, RZ, -R2 ;  /* 0x000000ffff047224 */ /* 0x000fc400078e0a02 */
[----:B------:R-:W-:Y:S02]  /*b860*/  IMAD R2, R2, UR14, R15 ;  /* 0x0000000e02027c24 */ /* 0x000fe4000f8e020f */
[----:B------:R-:W-:Y:S01]  /*b870*/  IMAD R13, R4, UR4, R13 ;  /* 0x00000004040d7c24 */ /* 0x000fe2000f8e020d */
[----:B------:R-:W-:-:S07]  /*b880*/  ULDC UR4, c[0x0][0x600] ;  /* 0x0001800000047ab9 */ /* 0x000fce0000000800 */
[----:B0-----:R-:W-:-:S04]  /*b890*/  @P1 IMAD R11, R14, R20, R9 ;  /* 0x000000140e0b1224 */ /* 0x001fc800078e0209 */
[----:B------:R-:W-:Y:S02]  /*b8a0*/  IMAD R11, R2, UR5, R11 ;  /* 0x00000005020b7c24 */ /* 0x000fe4000f8e020b */
[----:B------:R-:W-:-:S05]  /*b8b0*/  IMAD R2, R13, UR4, R12 ;  /* 0x000000040d027c24 */ /* 0x000fca000f8e020c */
[----:B------:R-:W-:Y:S02]  /*b8c0*/  SEL R22, R2, R11, !P1 ;  /* 0x0000000b02167207 */ /* 0x000fe40004800000 */
[----:B------:R-:W-:Y:S01]  /*b8d0*/  SEL R19, R11, R2, !P1 ;  /* 0x000000020b137207 */ /* 0x000fe20004800000 */
[----:B------:R-:W-:-:S07]  /*b8e0*/  IMAD.MOV.U32 R2, RZ, RZ, R10 ;  /* 0x000000ffff027224 */ /* 0x000fce00078e000a */
.L_x_304:
[----:B------:R-:W-:Y:S05]  /*b8f0*/  BSYNC B1 ;  /* 0x0000000000017941 */ /* 0x000fea0003800000 */
.L_x_303:
[----:B------:R-:W-:-:S13]  /*b900*/  LOP3.LUT P1, RZ, R3, 0xff, RZ, 0xc0, !PT ;  /* 0x000000ff03ff7812 */ /* 0x000fda000782c0ff */
[----:B------:R-:W-:Y:S05]  /*b910*/  @P1 BRA `(.L_x_307) ;  /* 0xfffffff000e81947 */ /* 0x000fea000383ffff */
[----:B------:R-:W-:Y:S05]  /*b920*/  BSYNC B0 ;  /* 0x0000000000007941 */ /* 0x000fea0003800000 */
.L_x_295:
[----:B------:R-:W-:-:S03]  /*b930*/  UMOV UR4, 0xffffffff ;  /* 0xffffffff00047882 */ /* 0x000fc60000000000 */
[----:B------:R-:W-:Y:S05]  /*b940*/  BRA.DIV UR4, `(.L_x_308) ;  /* 0x0000000604647947 */ /* 0x000fea000b800000 */
[----:B------:R-:W-:-:S13]  /*b950*/  ELECT P6, URZ, PT ;  /* 0x00000000003f782f */ /* 0x000fda00038c0000 */
.L_x_325:
[----:B------:R-:W-:Y:S04]  /*b960*/  BSSY B0, `(.L_x_309) ;  /* 0x0000034000007945 */ /* 0x000fe80003800000 */
[----:B------:R-:W-:Y:S05]  /*b970*/  @!P6 BRA `(.L_x_310) ;  /* 0x0000000000c8e947 */ /* 0x000fea0003800000 */
[----:B------:R-:W-:-:S04]  /*b980*/  LOP3.LUT R16, R16, 0x2, RZ, 0xfc, !PT ;  /* 0x0000000210107812 */ /* 0x000fc800078efcff */
[----:B------:R-:W-:-:S13]  /*b990*/  ISETP.NE.AND P0, PT, R16, 0x3, PT ;  /* 0x000000031000780c */ /* 0x000fda0003f05270 */
[----:B------:R-:W-:Y:S05]  /*b9a0*/  @!P0 BRA `(.L_x_311) ;  /* 0x0000000000048947 */ /* 0x000fea0003800000 */
[----:B------:R-:W-:Y:S01]  /*b9b0*/  BPT.TRAP 0x1 ;  /* 0x000000040000795c */ /* 0x000fe20000300000 */
.L_x_311:
[----:B------:R-:W0:Y:S01]  /*b9c0*/  S2R R3, SR_CgaCtaId ;  /* 0x0000000000037919 */ /* 0x000e220000008800 */
[----:B------:R-:W-:Y:S02]  /*b9d0*/  MOV R2, 0x400 ;  /* 0x0000040000027802 */ /* 0x000fe40000000f00 */
[----:B------:R-:W-:Y:S02]  /*b9e0*/  SHF.L.U32 R4, R0, 0x1f, RZ ;  /* 0x0000001f00047819 */ /* 0x000fe400000006ff */
[----:B0-----:R-:W-:-:S05]  /*b9f0*/  LEA R2, R3, R2, 0x18 ;  /* 0x0000000203027211 */ /* 0x001fca00078ec0ff */
[----:B------:R-:W-:-:S04]  /*ba00*/  VIADD R2, R2, 0x28 ;  /* 0x0000002802027836 */ /* 0x000fc80000000000 */
[C---:B------:R-:W-:Y:S02]  /*ba10*/  IMAD R9, R7.reuse, 0x8, R2 ;  /* 0x0000000807097824 */ /* 0x040fe400078e0202 */
[----:B------:R-:W-:Y:S02]  /*ba20*/  VIADD R7, R7, 0x1 ;  /* 0x0000000107077836 */ /* 0x000fe40000000000 */
[----:B------:R-:W0:Y:S03]  /*ba30*/  SYNCS.PHASECHK.TRANS64.TRYWAIT P0, [R9+URZ], R4 ;  /* 0x00000004090075a7 */ /* 0x000e26000800017f */
[----:B------:R-:W-:-:S04]  /*ba40*/  ISETP.NE.AND P1, PT, R7, 0x5, PT ;  /* 0x000000050700780c */ /* 0x000fc80003f25270 */
[----:B------:R-:W-:Y:S02]  /*ba50*/  SEL R3, RZ, 0x1, P1 ;  /* 0x00000001ff037807 */ /* 0x000fe40000800000 */
[----:B------:R-:W-:Y:S02]  /*ba60*/  SEL R7, R7, RZ, P1 ;  /* 0x000000ff07077207 */ /* 0x000fe40000800000 */
[----:B------:R-:W-:-:S03]  /*ba70*/  LOP3.LUT R6, R0, R3, RZ, 0x3c, !PT ;  /* 0x0000000300067212 */ /* 0x000fc600078e3cff */
[----:B------:R-:W-:Y:S01]  /*ba80*/  IMAD R8, R7, 0x8, R2 ;  /* 0x0000000807087824 */ /* 0x000fe200078e0202 */
[----:B------:R-:W-:Y:S01]  /*ba90*/  SHF.L.U32 R5, R6, 0x1f, RZ ;  /* 0x0000001f06057819 */ /* 0x000fe200000006ff */
[----:B0-----:R-:W-:Y:S06]  /*baa0*/  @!P0 BRA `(.L_x_312) ;  /* 0x00000004002c8947 */ /* 0x001fec0003800000 */
.L_x_326:
[----:B------:R-:W1:Y:S01]  /*bab0*/  SYNCS.PHASECHK.TRANS64.TRYWAIT P0, [R8+URZ], R5 ;  /* 0x00000005080075a7 */ /* 0x000e62000800017f */
[----:B------:R-:W-:-:S05]  /*bac0*/  VIADD R0, R7, 0x1 ;  /* 0x0000000107007836 */ /* 0x000fca0000000000 */
[----:B------:R-:W-:-:S04]  /*bad0*/  ISETP.NE.AND P1, PT, R0, 0x5, PT ;  /* 0x000000050000780c */ /* 0x000fc80003f25270 */
[----:B------:R-:W-:Y:S02]  /*bae0*/  SEL R3, RZ, 0x1, P1 ;  /* 0x00000001ff037807 */ /* 0x000fe40000800000 */
[----:B------:R-:W-:Y:S02]  /*baf0*/  SEL R7, R0, RZ, P1 ;  /* 0x000000ff00077207 */ /* 0x000fe40000800000 */
[----:B------:R-:W-:-:S03]  /*bb00*/  LOP3.LUT R6, R6, R3, RZ, 0x3c, !PT ;  /* 0x0000000306067212 */ /* 0x000fc600078e3cff */
[----:B0-----:R-:W-:Y:S01]  /*bb10*/  IMAD R9, R7, 0x8, R2 ;  /* 0x0000000807097824 */ /* 0x001fe200078e0202 */
[----:B------:R-:W-:Y:S01]  /*bb20*/  SHF.L.U32 R4, R6, 0x1f, RZ ;  /* 0x0000001f06047819 */ /* 0x000fe200000006ff */
[----:B-1----:R-:W-:Y:S06]  /*bb30*/  @!P0 BRA `(.L_x_313) ;  /* 0x00000004001c8947 */ /* 0x002fec0003800000 */
.L_x_327:
[----:B------:R-:W1:Y:S01]  /*bb40*/  SYNCS.PHASECHK.TRANS64.TRYWAIT P0, [R9+URZ], R4 ;  /* 0x00000004090075a7 */ /* 0x000e62000800017f */
[----:B------:R-:W-:-:S05]  /*bb50*/  VIADD R0, R7, 0x1 ;  /* 0x0000000107007836 */ /* 0x000fca0000000000 */
[----:B------:R-:W-:-:S04]  /*bb60*/  ISETP.NE.AND P1, PT, R0, 0x5, PT ;  /* 0x000000050000780c */ /* 0x000fc80003f25270 */
[----:B------:R-:W-:Y:S02]  /*bb70*/  SEL R3, RZ, 0x1, P1 ;  /* 0x00000001ff037807 */ /* 0x000fe40000800000 */
[----:B------:R-:W-:Y:S02]  /*bb80*/  SEL R7, R0, RZ, P1 ;  /* 0x000000ff00077207 */ /* 0x000fe40000800000 */
[----:B------:R-:W-:-:S03]  /*bb90*/  LOP3.LUT R11, R6, R3, RZ, 0x3c, !PT ;  /* 0x00000003060b7212 */ /* 0x000fc600078e3cff */
[----:B------:R-:W-:Y:S01]  /*bba0*/  IMAD R6, R7, 0x8, R2 ;  /* 0x0000000807067824 */ /* 0x000fe200078e0202 */
[----:B0-----:R-:W-:Y:S01]  /*bbb0*/  SHF.L.U32 R5, R11, 0x1f, RZ ;  /* 0x0000001f0b057819 */ /* 0x001fe200000006ff */
[----:B-1----:R-:W-:Y:S06]  /*bbc0*/  @!P0 BRA `(.L_x_314) ;  /* 0x00000004000c8947 */ /* 0x002fec0003800000 */
.L_x_328:
[----:B------:R-:W1:Y:S01]  /*bbd0*/  SYNCS.PHASECHK.TRANS64.TRYWAIT P0, [R6+URZ], R5 ;  /* 0x00000005060075a7 */ /* 0x000e62000800017f */
[----:B------:R-:W-:-:S05]  /*bbe0*/  VIADD R0, R7, 0x1 ;  /* 0x0000000107007836 */ /* 0x000fca0000000000 */
[----:B------:R-:W-:-:S04]  /*bbf0*/  ISETP.NE.AND P1, PT, R0, 0x5, PT ;  /* 0x000000050000780c */ /* 0x000fc80003f25270 */
[----:B0-----:R-:W-:Y:S02]  /*bc00*/  SEL R4, RZ, 0x1, P1 ;  /* 0x00000001ff047807 */ /* 0x001fe40000800000 */
[----:B------:R-:W-:Y:S02]  /*bc10*/  SEL R3, R0, RZ, P1 ;  /* 0x000000ff00037207 */ /* 0x000fe40000800000 */
[----:B------:R-:W-:Y:S01]  /*bc20*/  LOP3.LUT R0, R11, R4, RZ, 0x3c, !PT ;  /* 0x000000040b007212 */ /* 0x000fe200078e3cff */
[----:B-1----:R-:W-:Y:S06]  /*bc30*/  @!P0 BRA `(.L_x_315) ;  /* 0x0000000400048947 */ /* 0x002fec0003800000 */
.L_x_329:
[----:B------:R-:W-:Y:S01]  /*bc40*/  IMAD R3, R3, 0x8, R2 ;  /* 0x0000000803037824 */ /* 0x000fe200078e0202 */
[----:B------:R-:W-:-:S07]  /*bc50*/  SHF.L.U32 R0, R0, 0x1f, RZ ;  /* 0x0000001f00007819 */ /* 0x000fce00000006ff */
.L_x_316:
[----:B-1----:R1:W2:Y:S02]  /*bc60*/  SYNCS.PHASECHK.TRANS64.TRYWAIT P0, [R3+URZ], R0 ;  /* 0x00000000030075a7 */ /* 0x0022a4000800017f */
[----:B--2---:R-:W-:Y:S05]  /*bc70*/  @!P0 NANOSLEEP.SYNCS 0x989680 ;  /* 0x009896800000895d */ /* 0x004fea0003900000 */
[----:B------:R-:W2:Y:S02]  /*bc80*/  @!P0 SYNCS.PHASECHK.TRANS64 P0, [R3+URZ], R0 ;  /* 0x00000000030085a7 */ /* 0x000ea4000800007f */
[----:B--2---:R-:W-:Y:S05]  /*bc90*/  @!P0 BRA `(.L_x_316) ;  /* 0xfffffffc00f08947 */ /* 0x004fea000383ffff */
.L_x_310:
[----:B------:R-:W-:Y:S05]  /*bca0*/  BSYNC B0 ;  /* 0x0000000000007941 */ /* 0x000fea0003800000 */
.L_x_309:
[----:B------:R-:W-:Y:S05]  /*bcb0*/  EXIT ;  /* 0x000000000000794d */ /* 0x000fea0003800000 */
.L_x_19:
[----:B-1----:R1:W2:Y:S02]  /*bcc0*/  SYNCS.PHASECHK.TRANS64.TRYWAIT P0, [R161+URZ], R0 ;  /* 0x00000000a10075a7 */ /* 0x0022a4000800017f */
[----:B--2---:R-:W-:Y:S05]  /*bcd0*/  @!P0 NANOSLEEP.SYNCS 0x989680 ;  /* 0x009896800000895d */ /* 0x004fea0003900000 */
[----:B------:R-:W2:Y:S02]  /*bce0*/  @!P0 SYNCS.PHASECHK.TRANS64 P0, [R161+URZ], R0 ;  /* 0x00000000a10085a7 */ /* 0x000ea4000800007f */
[----:B--2---:R-:W-:Y:S05]  /*bcf0*/  @!P0 BRA `(.L_x_19) ;  /* 0xfffffffc00f08947 */ /* 0x004fea000383ffff */
[----:B------:R-:W-:Y:S05]  /*bd00*/  BRA `(.L_x_317) ;  /* 0xffffff58007c7947 */ /* 0x000fea000383ffff */
.L_x_24:
[----:B--2---:R2:W3:Y:S02]  /*bd10*/  SYNCS.PHASECHK.TRANS64.TRYWAIT P1, [R3+URZ], R0 ;  /* 0x00000000030075a7 */ /* 0x0044e4000802017f */
[----:B---3--:R-:W-:Y:S05]  /*bd20*/  @!P1 NANOSLEEP.SYNCS 0x989680 ;  /* 0x009896800000995d */ /* 0x008fea0003900000 */
[----:B------:R-:W3:Y:S02]  /*bd30*/  @!P1 SYNCS.PHASECHK.TRANS64 P1, [R3+URZ], R0 ;  /* 0x00000000030095a7 */ /* 0x000ee4000802007f */
[----:B---3--:R-:W-:Y:S05]  /*bd40*/  @!P1 BRA `(.L_x_24) ;  /* 0xfffffffc00f09947 */ /* 0x008fea000383ffff */
[----:B------:R-:W-:Y:S05]  /*bd50*/  BRA `(.L_x_23) ;  /* 0xffffff5800e87947 */ /* 0x000fea000383ffff */
.L_x_29:
[----:B--2---:R-:W-:-:S04]  /*bd60*/  IMAD.U32 R5, RZ, RZ, UR7 ;  /* 0x00000007ff057e24 */ /* 0x004fc8000f8e00ff */
[----:B------:R2:W3:Y:S03]  /*bd70*/  SYNCS.PHASECHK.TRANS64.TRYWAIT P1, [R5+URZ], R4 ;  /* 0x00000004050075a7 */ /* 0x0004e6000802017f */
[----:B---3--:R-:W-:Y:S05]  /*bd80*/  @!P1 NANOSLEEP.SYNCS 0x989680 ;  /* 0x009896800000995d */ /* 0x008fea0003900000 */
[----:B------:R-:W3:Y:S02]  /*bd90*/  @!P1 SYNCS.PHASECHK.TRANS64 P1, [R5+URZ], R4 ;  /* 0x00000004050095a7 */ /* 0x000ee4000802007f */
[----:B---3--:R-:W-:Y:S05]  /*bda0*/  @!P1 BRA `(.L_x_29) ;  /* 0xfffffffc00ec9947 */ /* 0x008fea000383ffff */
[----:B------:R-:W-:Y:S05]  /*bdb0*/  BRA `(.L_x_28) ;  /* 0xffffff6000447947 */ /* 0x000fea000383ffff */
.L_x_35:
[----:B-1----:R1:W2:Y:S02]  /*bdc0*/  SYNCS.PHASECHK.TRANS64.TRYWAIT P0, [R161+URZ+0x10], R0 ;  /* 0x00001000a10075a7 */ /* 0x0022a4000800017f */
[----:B--2---:R-:W-:Y:S05]  /*bdd0*/  @!P0 NANOSLEEP.SYNCS 0x989680 ;  /* 0x009896800000895d */ /* 0x004fea0003900000 */
[----:B------:R-:W2:Y:S02]  /*bde0*/  @!P0 SYNCS.PHASECHK.TRANS64 P0, [R161+URZ+0x10], R0 ;  /* 0x00001000a10085a7 */ /* 0x000ea4000800007f */
[----:B--2---:R-:W-:Y:S05]  /*bdf0*/  @!P0 BRA `(.L_x_35) ;  /* 0xfffffffc00f08947 */ /* 0x004fea000383ffff */
[----:B------:R-:W-:Y:S05]  /*be00*/  BRA `(.L_x_318) ;  /* 0xffffff68001c7947 */ /* 0x000fea000383ffff */
.L_x_296:
[----:B------:R-:W-:Y:S01]  /*be10*/  BSSY B1, `(.L_x_319) ;  /* 0x0000006000017945 */ /* 0x000fe20003800000 */
[----:B------:R-:W-:-:S07]  /*be20*/  IMAD.MOV.U32 R15, RZ, RZ, -0x1 ;  /* 0xffffffffff0f7424 */ /* 0x000fce00078e00ff */
[----:B-----5:R-:W-:Y:S05]  /*be30*/  WARPSYNC.COLLECTIVE R15, `(.L_x_320) ;  /* 0x000000000f0c7348 */ /* 0x020fea0003c00000 */
[----:B------:R-:W-:Y:S02]  /*be40*/  ELECT P6, UR62, PT ;  /* 0x00000000003e782f */ /* 0x000fe400038c0000 */
[----:B------:R-:W-:Y:S01]  /*be50*/  MOV R14, UR62 ;  /* 0x0000003e000e7c02 */ /* 0x000fe20008000f00 */
[----:B-----5:R-:W-:Y:S10]  /*be60*/  ENDCOLLECTIVE ;  /* 0x000000000000791b */ /* 0x020ff40003800000 */
.L_x_320:
[----:B------:R-:W-:Y:S05]  /*be70*/  BSYNC B1 ;  /* 0x0000000000017941 */ /* 0x000fea0003800000 */
.L_x_319:
[----:B------:R-:W-:Y:S05]  /*be80*/  BRA `(.L_x_321) ;  /* 0xffffffec00987947 */ /* 0x000fea000383ffff */
.L_x_299:
[----:B0-----:R0:W1:Y:S02]  /*be90*/  SYNCS.PHASECHK.TRANS64.TRYWAIT P1, [R10+URZ+0x28], R5 ;  /* 0x000028050a0075a7 */ /* 0x001064000802017f */
[----:B-1----:R-:W-:Y:S05]  /*bea0*/  @!P1 NANOSLEEP.SYNCS 0x989680 ;  /* 0x009896800000995d */ /* 0x002fea0003900000 */
[----:B------:R-:W1:Y:S02]  /*beb0*/  @!P1 SYNCS.PHASECHK.TRANS64 P1, [R10+URZ+0x28], R5 ;  /* 0x000028050a0095a7 */ /* 0x000e64000802007f */
[----:B-1----:R-:W-:Y:S05]  /*bec0*/  @!P1 BRA `(.L_x_299) ;  /* 0xfffffffc00f09947 */ /* 0x002fea000383ffff */
[----:B------:R-:W-:Y:S05]  /*bed0*/  BRA `(.L_x_322) ;  /* 0xffffffec00d07947 */ /* 0x000fea000383ffff */
.L_x_308:
[----:B------:R-:W-:Y:S01]  /*bee0*/  BSSY B0, `(.L_x_323) ;  /* 0x0000006000007945 */ /* 0x000fe20003800000 */
[----:B------:R-:W-:-:S07]  /*bef0*/  IMAD.MOV.U32 R15, RZ, RZ, -0x1 ;  /* 0xffffffffff0f7424 */ /* 0x000fce00078e00ff */
[----:B-----5:R-:W-:Y:S05]  /*bf00*/  WARPSYNC.COLLECTIVE R15, `(.L_x_324) ;  /* 0x000000000f0c7348 */ /* 0x020fea0003c00000 */
[----:B------:R-:W-:Y:S02]  /*bf10*/  ELECT P6, UR62, PT ;  /* 0x00000000003e782f */ /* 0x000fe400038c0000 */
[----:B------:R-:W-:Y:S01]  /*bf20*/  MOV R14, UR62 ;  /* 0x0000003e000e7c02 */ /* 0x000fe20008000f00 */
[----:B-----5:R-:W-:Y:S10]  /*bf30*/  ENDCOLLECTIVE ;  /* 0x000000000000791b */ /* 0x020ff40003800000 */
.L_x_324:
[----:B------:R-:W-:Y:S05]  /*bf40*/  BSYNC B0 ;  /* 0x0000000000007941 */ /* 0x000fea0003800000 */
.L_x_323:
[----:B------:R-:W-:Y:S05]  /*bf50*/  BRA `(.L_x_325) ;  /* 0xfffffff800807947 */ /* 0x000fea000383ffff */
.L_x_312:
[----:B0-----:R0:W1:Y:S02]  /*bf60*/  SYNCS.PHASECHK.TRANS64.TRYWAIT P0, [R9+URZ], R4 ;  /* 0x00000004090075a7 */ /* 0x001064000800017f */
[----:B-1----:R-:W-:Y:S05]  /*bf70*/  @!P0 NANOSLEEP.SYNCS 0x989680 ;  /* 0x009896800000895d */ /* 0x002fea0003900000 */
[----:B------:R-:W1:Y:S02]  /*bf80*/  @!P0 SYNCS.PHASECHK.TRANS64 P0, [R9+URZ], R4 ;  /* 0x00000004090085a7 */ /* 0x000e64000800007f */
[----:B-1----:R-:W-:Y:S05]  /*bf90*/  @!P0 BRA `(.L_x_312) ;  /* 0xfffffffc00f08947 */ /* 0x002fea000383ffff */
[----:B------:R-:W-:Y:S05]  /*bfa0*/  BRA `(.L_x_326) ;  /* 0xfffffff800c07947 */ /* 0x000fea000383ffff */
.L_x_313:
[----:B0-----:R0:W1:Y:S02]  /*bfb0*/  SYNCS.PHASECHK.TRANS64.TRYWAIT P0, [R8+URZ], R5 ;  /* 0x00000005080075a7 */ /* 0x001064000800017f */
[----:B-1----:R-:W-:Y:S05]  /*bfc0*/  @!P0 NANOSLEEP.SYNCS 0x989680 ;  /* 0x009896800000895d */ /* 0x002fea0003900000 */
[----:B------:R-:W1:Y:S02]  /*bfd0*/  @!P0 SYNCS.PHASECHK.TRANS64 P0, [R8+URZ], R5 ;  /* 0x00000005080085a7 */ /* 0x000e64000800007f */
[----:B-1----:R-:W-:Y:S05]  /*bfe0*/  @!P0 BRA `(.L_x_313) ;  /* 0xfffffffc00f08947 */ /* 0x002fea000383ffff */
[----:B------:R-:W-:Y:S05]  /*bff0*/  BRA `(.L_x_327) ;  /* 0xfffffff800d07947 */ /* 0x000fea000383ffff */
.L_x_314:
[----:B0-----:R0:W1:Y:S02]  /*c000*/  SYNCS.PHASECHK.TRANS64.TRYWAIT P0, [R9+URZ], R4 ;  /* 0x00000004090075a7 */ /* 0x001064000800017f */
[----:B-1----:R-:W-:Y:S05]  /*c010*/  @!P0 NANOSLEEP.SYNCS 0x989680 ;  /* 0x009896800000895d */ /* 0x002fea0003900000 */
[----:B------:R-:W1:Y:S02]  /*c020*/  @!P0 SYNCS.PHASECHK.TRANS64 P0, [R9+URZ], R4 ;  /* 0x00000004090085a7 */ /* 0x000e64000800007f */
[----:B-1----:R-:W-:Y:S05]  /*c030*/  @!P0 BRA `(.L_x_314) ;  /* 0xfffffffc00f08947 */ /* 0x002fea000383ffff */
[----:B------:R-:W-:Y:S05]  /*c040*/  BRA `(.L_x_328) ;  /* 0xfffffff800e07947 */ /* 0x000fea000383ffff */
.L_x_315:
[----:B0-----:R0:W1:Y:S02]  /*c050*/  SYNCS.PHASECHK.TRANS64.TRYWAIT P0, [R6+URZ], R5 ;  /* 0x00000005060075a7 */ /* 0x001064000800017f */
[----:B-1----:R-:W-:Y:S05]  /*c060*/  @!P0 NANOSLEEP.SYNCS 0x989680 ;  /* 0x009896800000895d */ /* 0x002fea0003900000 */
[----:B------:R-:W1:Y:S02]  /*c070*/  @!P0 SYNCS.PHASECHK.TRANS64 P0, [R6+URZ], R5 ;  /* 0x00000005060085a7 */ /* 0x000e64000800007f */
[----:B-1----:R-:W-:Y:S05]  /*c080*/  @!P0 BRA `(.L_x_315) ;  /* 0xfffffffc00f08947 */ /* 0x002fea000383ffff */
[----:B------:R-:W-:Y:S05]  /*c090*/  BRA `(.L_x_329) ;  /* 0xfffffff800e87947 */ /* 0x000fea000383ffff */
.L_x_330:
[----:B------:R-:W-:-:S00]  /*c0a0*/  BRA `(.L_x_330) ;  /* 0xfffffffc00fc7947 */ /* 0x000fc0000383ffff */
[----:B------:R-:W-:-:S00]  /*c0b0*/  NOP ;  /* 0x0000000000007918 */ /* 0x000fc00000000000 */
        /* <DEDUP_REMOVED lines=12> */
.L_x_331:


//--------------------- .nv.global.init           --------------------------
	.section	.nv.global.init,"aw",@progbits
.nv.global.init:
	.type		$str$22,@object
	.size		$str$22,($str$23 - $str$22)
$str$22:
        /*0000*/ 	.byte	0x6b, 0x5f, 0x74, 0x69, 0x6c, 0x65, 0x5f, 0x63, 0x6f, 0x75, 0x6e, 0x74, 0x20, 0x3e, 0x3d, 0x20
        /*0010*/ 	.byte	0x31, 0x00
	.type		$str$23,@object
	.size		$str$23,(__unnamed_1 - $str$23)
$str$23:
        /*0012*/ 	.byte	0x2f, 0x74, 0x6d, 0x70, 0x2f, 0x63, 0x75, 0x74, 0x6c, 0x61, 0x73, 0x73, 0x5f, 0x73, 0x77, 0x65
        /*0022*/ 	.byte	0x65, 0x70, 0x5f, 0x73, 0x72, 0x63, 0x2f, 0x69, 0x6e, 0x63, 0x6c, 0x75, 0x64, 0x65, 0x2f, 0x63
        /*0032*/ 	.byte	0x75, 0x74, 0x6c, 0x61, 0x73, 0x73, 0x2f, 0x67, 0x65, 0x6d, 0x6d, 0x2f, 0x63, 0x6f, 0x6c, 0x6c
        /*0042*/ 	.byte	0x65, 0x63, 0x74, 0x69, 0x76, 0x65, 0x2f, 0x73, 0x6d, 0x39, 0x30, 0x5f, 0x6d, 0x6d, 0x61, 0x5f
        /*0052*/ 	.byte	0x74, 0x6d, 0x61, 0x5f, 0x67, 0x6d, 0x6d, 0x61, 0x5f, 0x73, 0x73, 0x5f, 0x77, 0x61, 0x72, 0x70
        /*0062*/ 	.byte	0x73, 0x70, 0x65, 0x63, 0x69, 0x61, 0x6c, 0x69, 0x7a, 0x65, 0x64, 0x2e, 0x68, 0x70, 0x70, 0x00
	.type		__unnamed_1,@object
	.size		__unnamed_1,(.L_0 - __unnamed_1)
__unnamed_1:
        /*0072*/ 	.byte	0x76, 0x6f, 0x69, 0x64, 0x20, 0x63, 0x75, 0x74, 0x6c, 0x61, 0x73, 0x73, 0x3a, 0x3a, 0x67, 0x65
        /* <DEDUP_REMOVED lines=178> */
.L_0:


//--------------------- .nv.shared._ZN7cutlass13device_kernelINS_4gemm6kernel13GemmUniversalIN4cute5tupleIJiiiiEEENS1_10collective13CollectiveMmaINS1_34MainloopSm90TmaGmmaWarpSpecializedILi5ENS5_IJNS4_1CILi2EEESB_NSA_ILi1EEEEEENS1_32KernelTmaWarpSpecializedPingpongEEENS5_IJNSA_ILi64EEENSA_ILi256EEESG_EEENS_10tfloat32_tENS5_IJlSC_lEEESJ_SK_NS4_8TiledMMAINS4_8MMA_AtomIJNS4_4SM904GMMA30MMA_64x256x8_F32TF32TF32_SS_TNILNSO_7ScaleInE1ELSQ_1EEEEEENS4_6LayoutINS5_IJSC_SC_SC_EEENS5_IJNSA_ILi0EEESV_SV_EEEEENS5_IJNS4_10UnderscoreESY_SY_EEEEENS4_23SM90_TMA_LOAD_MULTICASTENS4_14ComposedLayoutINS4_7SwizzleILi3ELi4ELi3EEENS4_18smem_ptr_flag_bitsILi32EEENST_INS5_IJNSA_ILi8EEENSA_ILi32EEEEEENS5_IJS18_SC_EEEEEEEvNS4_8identityES11_S1C_vS1D_EENS_8epilogue10collective6detail29Sm90TmaWarpSpecializedAdapterINS1G_15DefaultEpilogueISJ_SK_SK_NS1F_6thread17LinearCombinationISJ_Li1EffLNS1K_9ScaleType4KindE0ELNS_15FloatRoundStyleE2ESJ_EENS1_15EpilogueDefaultEEEEEvvEEEEvNT_6ParamsE --------------------------
	.section	.nv.shared._ZN7cutlass13device_kernelINS_4gemm6kernel13GemmUniversalIN4cute5tupleIJiiiiEEENS1_10collective13CollectiveMmaINS1_34MainloopSm90TmaGmmaWarpSpecializedILi5ENS5_IJNS4_1CILi2EEESB_NSA_ILi1EEEEEENS1_32KernelTmaWarpSpecializedPingpongEEENS5_IJNSA_ILi64EEENSA_ILi256EEESG_EEENS_10tfloat32_tENS5_IJlSC_lEEESJ_SK_NS4_8TiledMMAINS4_8MMA_AtomIJNS4_4SM904GMMA30MMA_64x256x8_F32TF32TF32_SS_TNILNSO_7ScaleInE1ELSQ_1EEEEEENS4_6LayoutINS5_IJSC_SC_SC_EEENS5_IJNSA_ILi0EEESV_SV_EEEEENS5_IJNS4_10UnderscoreESY_SY_EEEEENS4_23SM90_TMA_LOAD_MULTICASTENS4_14ComposedLayoutINS4_7SwizzleILi3ELi4ELi3EEENS4_18smem_ptr_flag_bitsILi32EEENST_INS5_IJNSA_ILi8EEENSA_ILi32EEEEEENS5_IJS18_SC_EEEEEEEvNS4_8identityES11_S1C_vS1D_EENS_8epilogue10collective6detail29Sm90TmaWarpSpecializedAdapterINS1G_15DefaultEpilogueISJ_SK_SK_NS1F_6thread17LinearCombinationISJ_Li1EffLNS1K_9ScaleType4KindE0ELNS_15FloatRoundStyleE2ESJ_EENS1_15EpilogueDefaultEEEEEvvEEEEvNT_6ParamsE,"aw",@nobits
	.sectionflags	@""
	.align	16
	.zero		1024


//--------------------- .nv.shared.reserved.0     --------------------------
	.section	.nv.shared.reserved.0,"aw",@nobits
	.weak		__nv_reservedSMEM_offset_0_alias
	.size		__nv_reservedSMEM_offset_0_alias, 0, 0
	.other		__nv_reservedSMEM_offset_0_alias,@"STO_CUDA_RESERVED_SHARED STV_DEFAULT"
__nv_reservedSMEM_offset_0_alias:
	.zero		0


//--------------------- .nv.global                --------------------------
	.section	.nv.global,"aw",@nobits
.nv.global:
	.type		_ZN39_INTERNAL_6bf185bb_4_k_cu_7ad2b0e2_70504cute1_E,@object
	.size		_ZN39_INTERNAL_6bf185bb_4_k_cu_7ad2b0e2_70504cute1_E,(_ZN39_INTERNAL_6bf185bb_4_k_cu_7ad2b0e2_70504cuda3std3__45__cpo6cbeginE - _ZN39_INTERNAL_6bf185bb_4_k_cu_7ad2b0e2_70504cute1_E)
_ZN39_INTERNAL_6bf185bb_4_k_cu_7ad2b0e2_70504cute1_E:
	.zero		1
	.type		_ZN39_INTERNAL_6bf185bb_4_k_cu_7ad2b0e2_70504cuda3std3__45__cpo6cbeginE,@object
	.size		_ZN39_INTERNAL_6bf185bb_4_k_cu_7ad2b0e2_70504cuda3std3__45__cpo6cbeginE,(_ZN39_INTERNAL_6bf185bb_4_k_cu_7ad2b0e2_70504cuda3std3__48in_placeE - _ZN39_INTERNAL_6bf185bb_4_k_cu_7ad2b0e2_70504cuda3std3__45__cpo6cbeginE)
_ZN39_INTERNAL_6bf185bb_4_k_cu_7ad2b0e2_70504cuda3std3__45__cpo6cbeginE:
	.zero		1
	.type		_ZN39_INTERNAL_6bf185bb_4_k_cu_7ad2b0e2_70504cuda3std3__48in_placeE,@object
	.size		_ZN39_INTERNAL_6bf185bb_4_k_cu_7ad2b0e2_70504cuda3std3__48in_placeE,(_ZN39_INTERNAL_6bf185bb_4_k_cu_7ad2b0e2_70504cuda3std6ranges3__45__cpo9iter_moveE - _ZN39_INTERNAL_6bf185bb_4_k_cu_7ad2b0e2_70504cuda3std3__48in_placeE)
_ZN39_INTERNAL_6bf185bb_4_k_cu_7ad2b0e2_70504cuda3std3__48in_placeE:
	.zero		1
	.type		_ZN39_INTERNAL_6bf185bb_4_k_cu_7ad2b0e2_70504cuda3std6ranges3__45__cpo9iter_moveE,@object
	.size		_ZN39_INTERNAL_6bf185bb_4_k_cu_7ad2b0e2_70504cuda3std6ranges3__45__cpo9iter_moveE,(_ZN39_INTERNAL_6bf185bb_4_k_cu_7ad2b0e2_70504cuda3std3__45__cpo5beginE - _ZN39_INTERNAL_6bf185bb_4_k_cu_7ad2b0e2_70504cuda3std6ranges3__45__cpo9iter_moveE)
_ZN39_INTERNAL_6bf185bb_4_k_cu_7ad2b0e2_70504cuda3std6ranges3__45__cpo9iter_moveE:
	.zero		1
	.type		_ZN39_INTERNAL_6bf185bb_4_k_cu_7ad2b0e2_70504cuda3std3__45__cpo5beginE,@object
	.size		_ZN39_INTERNAL_6bf185bb_4_k_cu_7ad2b0e2_70504cuda3std3__45__cpo5beginE,(_ZN39_INTERNAL_6bf185bb_4_k_cu_7ad2b0e2_70504cuda3std3__441_GLOBAL__N__6bf185bb_4_k_cu_7ad2b0e2_70506ignoreE - _ZN39_INTERNAL_6bf185bb_4_k_cu_7ad2b0e2_70504cuda3std3__45__cpo5beginE)
_ZN39_INTERNAL_6bf185bb_4_k_cu_7ad2b0e2_70504cuda3std3__45__cpo5beginE:
	.zero		1
	.type		_ZN39_INTERNAL_6bf185bb_4_k_cu_7ad2b0e2_70504cuda3std3__441_GLOBAL__N__6bf185bb_4_k_cu_7ad2b0e2_70506ignoreE,@object
	.size		_ZN39_INTERNAL_6bf185bb_4_k_cu_7ad2b0e2_70504cuda3std3__441_GLOBAL__N__6bf185bb_4_k_cu_7ad2b0e2_70506ignoreE,(_ZN39_INTERNAL_6bf185bb_4_k_cu_7ad2b0e2_70504cute7productE - _ZN39_INTERNAL_6bf185bb_4_k_cu_7ad2b0e2_70504cuda3std3__441_GLOBAL__N__6bf185bb_4_k_cu_7ad2b0e2_70506ignoreE)
_ZN39_INTERNAL_6bf185bb_4_k_cu_7ad2b0e2_70504cuda3std3__441_GLOBAL__N__6bf185bb_4_k_cu_7ad2b0e2_70506ignoreE:
	.zero		1
	.type		_ZN39_INTERNAL_6bf185bb_4_k_cu_7ad2b0e2_70504cute7productE,@object
	.size		_ZN39_INTERNAL_6bf185bb_4_k_cu_7ad2b0e2_70504cute7productE,(_ZN39_INTERNAL_6bf185bb_4_k_cu_7ad2b0e2_70504cuda3std3__45__cpo3endE - _ZN39_INTERNAL_6bf185bb_4_k_cu_7ad2b0e2_70504cute7productE)
_ZN39_INTERNAL_6bf185bb_4_k_cu_7ad2b0e2_70504cute7productE:
	.zero		1
	.type		_ZN39_INTERNAL_6bf185bb_4_k_cu_7ad2b0e2_70504cuda3std3__45__cpo3endE,@object
	.size		_ZN39_INTERNAL_6bf185bb_4_k_cu_7ad2b0e2_70504cuda3std3__45__cpo3endE,(_ZN39_INTERNAL_6bf185bb_4_k_cu_7ad2b0e2_70504cuda3std3__419piecewise_constructE - _ZN39_INTERNAL_6bf185bb_4_k_cu_7ad2b0e2_70504cuda3std3__45__cpo3endE)
_ZN39_INTERNAL_6bf185bb_4_k_cu_7ad2b0e2_70504cuda3std3__45__cpo3endE:
	.zero		1
	.type		_ZN39_INTERNAL_6bf185bb_4_k_cu_7ad2b0e2_70504cuda3std3__419piecewise_constructE,@object
	.size		_ZN39_INTERNAL_6bf185bb_4_k_cu_7ad2b0e2_70504cuda3std3__419piecewise_constructE,(_ZN39_INTERNAL_6bf185bb_4_k_cu_7ad2b0e2_70504cuda3std3__45__cpo4cendE - _ZN39_INTERNAL_6bf185bb_4_k_cu_7ad2b0e2_70504cuda3std3__419piecewise_constructE)
_ZN39_INTERNAL_6bf185bb_4_k_cu_7ad2b0e2_70504cuda3std3__419piecewise_constructE:
	.zero		1
	.type		_ZN39_INTERNAL_6bf185bb_4_k_cu_7ad2b0e2_70504cuda3std3__45__cpo4cendE,@object
	.size		_ZN39_INTERNAL_6bf185bb_4_k_cu_7ad2b0e2_70504cuda3std3__45__cpo4cendE,(_ZN39_INTERNAL_6bf185bb_4_k_cu_7ad2b0e2_70504cuda3std6ranges3__45__cpo4swapE - _ZN39_INTERNAL_6bf185bb_4_k_cu_7ad2b0e2_70504cuda3std3__45__cpo4cendE)
_ZN39_INTERNAL_6bf185bb_4_k_cu_7ad2b0e2_70504cuda3std3__45__cpo4cendE:
	.zero		1
	.type		_ZN39_INTERNAL_6bf185bb_4_k_cu_7ad2b0e2_70504cuda3std6ranges3__45__cpo4swapE,@object
	.size		_ZN39_INTERNAL_6bf185bb_4_k_cu_7ad2b0e2_70504cuda3std6ranges3__45__cpo4swapE,(.L_8 - _ZN39_INTERNAL_6bf185bb_4_k_cu_7ad2b0e2_70504cuda3std6ranges3__45__cpo4swapE)
_ZN39_INTERNAL_6bf185bb_4_k_cu_7ad2b0e2_70504cuda3std6ranges3__45__cpo4swapE:
	.zero		1
.L_8:


//--------------------- .nv.constant0._ZN7cutlass13device_kernelINS_4gemm6kernel13GemmUniversalIN4cute5tupleIJiiiiEEENS1_10collective13CollectiveMmaINS1_34MainloopSm90TmaGmmaWarpSpecializedILi5ENS5_IJNS4_1CILi2EEESB_NSA_ILi1EEEEEENS1_32KernelTmaWarpSpecializedPingpongEEENS5_IJNSA_ILi64EEENSA_ILi256EEESG_EEENS_10tfloat32_tENS5_IJlSC_lEEESJ_SK_NS4_8TiledMMAINS4_8MMA_AtomIJNS4_4SM904GMMA30MMA_64x256x8_F32TF32TF32_SS_TNILNSO_7ScaleInE1ELSQ_1EEEEEENS4_6LayoutINS5_IJSC_SC_SC_EEENS5_IJNSA_ILi0EEESV_SV_EEEEENS5_IJNS4_10UnderscoreESY_SY_EEEEENS4_23SM90_TMA_LOAD_MULTICASTENS4_14ComposedLayoutINS4_7SwizzleILi3ELi4ELi3EEENS4_18smem_ptr_flag_bitsILi32EEENST_INS5_IJNSA_ILi8EEENSA_ILi32EEEEEENS5_IJS18_SC_EEEEEEEvNS4_8identityES11_S1C_vS1D_EENS_8epilogue10collective6detail29Sm90TmaWarpSpecializedAdapterINS1G_15DefaultEpilogueISJ_SK_SK_NS1F_6thread17LinearCombinationISJ_Li1EffLNS1K_9ScaleType4KindE0ELNS_15FloatRoundStyleE2ESJ_EENS1_15EpilogueDefaultEEEEEvvEEEEvNT_6ParamsE --------------------------
	.section	.nv.constant0._ZN7cutlass13device_kernelINS_4gemm6kernel13GemmUniversalIN4cute5tupleIJiiiiEEENS1_10collective13CollectiveMmaINS1_34MainloopSm90TmaGmmaWarpSpecializedILi5ENS5_IJNS4_1CILi2EEESB_NSA_ILi1EEEEEENS1_32KernelTmaWarpSpecializedPingpongEEENS5_IJNSA_ILi64EEENSA_ILi256EEESG_EEENS_10tfloat32_tENS5_IJlSC_lEEESJ_SK_NS4_8TiledMMAINS4_8MMA_AtomIJNS4_4SM904GMMA30MMA_64x256x8_F32TF32TF32_SS_TNILNSO_7ScaleInE1ELSQ_1EEEEEENS4_6LayoutINS5_IJSC_SC_SC_EEENS5_IJNSA_ILi0EEESV_SV_EEEEENS5_IJNS4_10UnderscoreESY_SY_EEEEENS4_23SM90_TMA_LOAD_MULTICASTENS4_14ComposedLayoutINS4_7SwizzleILi3ELi4ELi3EEENS4_18smem_ptr_flag_bitsILi32EEENST_INS5_IJNSA_ILi8EEENSA_ILi32EEEEEENS5_IJS18_SC_EEEEEEEvNS4_8identityES11_S1C_vS1D_EENS_8epilogue10collective6detail29Sm90TmaWarpSpecializedAdapterINS1G_15DefaultEpilogueISJ_SK_SK_NS1F_6thread17LinearCombinationISJ_Li1EffLNS1K_9ScaleType4KindE0ELNS_15FloatRoundStyleE2ESJ_EENS1_15EpilogueDefaultEEEEEvvEEEEvNT_6ParamsE,"a",@progbits
	.sectionflags	@""
	.align	4
.nv.constant0._ZN7cutlass13device_kernelINS_4gemm6kernel13GemmUniversalIN4cute5tupleIJiiiiEEENS1_10collective13CollectiveMmaINS1_34MainloopSm90TmaGmmaWarpSpecializedILi5ENS5_IJNS4_1CILi2EEESB_NSA_ILi1EEEEEENS1_32KernelTmaWarpSpecializedPingpongEEENS5_IJNSA_ILi64EEENSA_ILi256EEESG_EEENS_10tfloat32_tENS5_IJlSC_lEEESJ_SK_NS4_8TiledMMAINS4_8MMA_AtomIJNS4_4SM904GMMA30MMA_64x256x8_F32TF32TF32_SS_TNILNSO_7ScaleInE1ELSQ_1EEEEEENS4_6LayoutINS5_IJSC_SC_SC_EEENS5_IJNSA_ILi0EEESV_SV_EEEEENS5_IJNS4_10UnderscoreESY_SY_EEEEENS4_23SM90_TMA_LOAD_MULTICASTENS4_14ComposedLayoutINS4_7SwizzleILi3ELi4ELi3EEENS4_18smem_ptr_flag_bitsILi32EEENST_INS5_IJNSA_ILi8EEENSA_ILi32EEEEEENS5_IJS18_SC_EEEEEEEvNS4_8identityES11_S1C_vS1D_EENS_8epilogue10collective6detail29Sm90TmaWarpSpecializedAdapterINS1G_15DefaultEpilogueISJ_SK_SK_NS1F_6thread17LinearCombinationISJ_Li1EffLNS1K_9ScaleType4KindE0ELNS_15FloatRoundStyleE2ESJ_EENS1_15EpilogueDefaultEEEEEvvEEEEvNT_6ParamsE:
	.zero		1664


//--------------------- SYMBOLS --------------------------

	.type		.nv.reservedSmem.offset0,@object
	.size		.nv.reservedSmem.offset0,0x4
	.type		__assertfail,@function
